//
// Generated by NVIDIA NVVM Compiler
//
// Compiler Build ID: CL-36424714
// Cuda compilation tools, release 13.0, V13.0.88
// Based on NVVM 20.0.0
//

.version 9.0
.target sm_100
.address_size 64

	// .globl	_Z6kernelv
// _ZZ9matmul_smPfS_S_iiiE5aTile has been demoted
// _ZZ9matmul_smPfS_S_iiiE5bTile has been demoted

.visible .entry _Z6kernelv()
{


	ret;

}
	// .globl	_Z6matmulPfS_S_ii
.visible .entry _Z6matmulPfS_S_ii(
	.param .u64 .ptr .align 1 _Z6matmulPfS_S_ii_param_0,
	.param .u64 .ptr .align 1 _Z6matmulPfS_S_ii_param_1,
	.param .u64 .ptr .align 1 _Z6matmulPfS_S_ii_param_2,
	.param .u32 _Z6matmulPfS_S_ii_param_3,
	.param .u32 _Z6matmulPfS_S_ii_param_4
)
{
	.reg .pred 	%p<10>;
	.reg .b32 	%r<43>;
	.reg .b32 	%f<68>;
	.reg .b64 	%rd<40>;

	ld.param.u64 	%rd5, [_Z6matmulPfS_S_ii_param_0];
	ld.param.u64 	%rd6, [_Z6matmulPfS_S_ii_param_1];
	ld.param.u64 	%rd4, [_Z6matmulPfS_S_ii_param_2];
	ld.param.u32 	%r20, [_Z6matmulPfS_S_ii_param_3];
	ld.param.u32 	%r21, [_Z6matmulPfS_S_ii_param_4];
	cvta.to.global.u64 	%rd1, %rd6;
	cvta.to.global.u64 	%rd2, %rd5;
	mov.u32 	%r22, %ctaid.x;
	mov.u32 	%r23, %ntid.x;
	mov.u32 	%r24, %tid.x;
	mad.lo.s32 	%r1, %r22, %r23, %r24;
	mov.u32 	%r25, %ctaid.y;
	mov.u32 	%r26, %ntid.y;
	mov.u32 	%r27, %tid.y;
	mad.lo.s32 	%r2, %r25, %r26, %r27;
	setp.lt.s32 	%p1, %r20, 1;
	mov.f32 	%f67, 0f00000000;
	@%p1 bra 	$L__BB1_12;
	mul.lo.s32 	%r3, %r20, %r1;
	and.b32  	%r4, %r20, 7;
	setp.lt.u32 	%p2, %r20, 8;
	mov.f32 	%f67, 0f00000000;
	mov.b32 	%r41, 0;
	@%p2 bra 	$L__BB1_4;
	and.b32  	%r41, %r20, 2147483640;
	neg.s32 	%r39, %r41;
	shl.b32 	%r7, %r21, 3;
	add.s64 	%rd3, %rd2, 16;
	mov.f32 	%f67, 0f00000000;
	mul.wide.s32 	%rd11, %r21, 4;
	mov.u32 	%r37, %r3;
	mov.u32 	%r38, %r2;
$L__BB1_3:
	.pragma "nounroll";
	mul.wide.s32 	%rd7, %r37, 4;
	add.s64 	%rd8, %rd3, %rd7;
	ld.global.f32 	%f17, [%rd8+-16];
	mul.wide.s32 	%rd9, %r38, 4;
	add.s64 	%rd10, %rd1, %rd9;
	ld.global.f32 	%f18, [%rd10];
	fma.rn.f32 	%f19, %f17, %f18, %f67;
	ld.global.f32 	%f20, [%rd8+-12];
	add.s64 	%rd12, %rd10, %rd11;
	ld.global.f32 	%f21, [%rd12];
	fma.rn.f32 	%f22, %f20, %f21, %f19;
	ld.global.f32 	%f23, [%rd8+-8];
	add.s64 	%rd13, %rd12, %rd11;
	ld.global.f32 	%f24, [%rd13];
	fma.rn.f32 	%f25, %f23, %f24, %f22;
	ld.global.f32 	%f26, [%rd8+-4];
	add.s64 	%rd14, %rd13, %rd11;
	ld.global.f32 	%f27, [%rd14];
	fma.rn.f32 	%f28, %f26, %f27, %f25;
	ld.global.f32 	%f29, [%rd8];
	add.s64 	%rd15, %rd14, %rd11;
	ld.global.f32 	%f30, [%rd15];
	fma.rn.f32 	%f31, %f29, %f30, %f28;
	ld.global.f32 	%f32, [%rd8+4];
	add.s64 	%rd16, %rd15, %rd11;
	ld.global.f32 	%f33, [%rd16];
	fma.rn.f32 	%f34, %f32, %f33, %f31;
	ld.global.f32 	%f35, [%rd8+8];
	add.s64 	%rd17, %rd16, %rd11;
	ld.global.f32 	%f36, [%rd17];
	fma.rn.f32 	%f37, %f35, %f36, %f34;
	ld.global.f32 	%f38, [%rd8+12];
	add.s64 	%rd18, %rd17, %rd11;
	ld.global.f32 	%f39, [%rd18];
	fma.rn.f32 	%f67, %f38, %f39, %f37;
	add.s32 	%r39, %r39, 8;
	add.s32 	%r38, %r38, %r7;
	add.s32 	%r37, %r37, 8;
	setp.ne.s32 	%p3, %r39, 0;
	@%p3 bra 	$L__BB1_3;
$L__BB1_4:
	setp.eq.s32 	%p4, %r4, 0;
	@%p4 bra 	$L__BB1_12;
	and.b32  	%r15, %r20, 3;
	setp.lt.u32 	%p5, %r4, 4;
	@%p5 bra 	$L__BB1_7;
	add.s32 	%r29, %r41, %r3;
	mul.wide.s32 	%rd19, %r29, 4;
	add.s64 	%rd20, %rd2, %rd19;
	ld.global.f32 	%f41, [%rd20];
	mad.lo.s32 	%r30, %r41, %r21, %r2;
	mul.wide.s32 	%rd21, %r30, 4;
	add.s64 	%rd22, %rd1, %rd21;
	ld.global.f32 	%f42, [%rd22];
	fma.rn.f32 	%f43, %f41, %f42, %f67;
	ld.global.f32 	%f44, [%rd20+4];
	mul.wide.s32 	%rd23, %r21, 4;
	add.s64 	%rd24, %rd22, %rd23;
	ld.global.f32 	%f45, [%rd24];
	fma.rn.f32 	%f46, %f44, %f45, %f43;
	ld.global.f32 	%f47, [%rd20+8];
	add.s64 	%rd25, %rd24, %rd23;
	ld.global.f32 	%f48, [%rd25];
	fma.rn.f32 	%f49, %f47, %f48, %f46;
	ld.global.f32 	%f50, [%rd20+12];
	add.s64 	%rd26, %rd25, %rd23;
	ld.global.f32 	%f51, [%rd26];
	fma.rn.f32 	%f67, %f50, %f51, %f49;
	add.s32 	%r41, %r41, 4;
$L__BB1_7:
	setp.eq.s32 	%p6, %r15, 0;
	@%p6 bra 	$L__BB1_12;
	setp.eq.s32 	%p7, %r15, 1;
	@%p7 bra 	$L__BB1_10;
	add.s32 	%r31, %r41, %r3;
	mul.wide.s32 	%rd27, %r31, 4;
	add.s64 	%rd28, %rd2, %rd27;
	ld.global.f32 	%f53, [%rd28];
	mad.lo.s32 	%r32, %r41, %r21, %r2;
	mul.wide.s32 	%rd29, %r32, 4;
	add.s64 	%rd30, %rd1, %rd29;
	ld.global.f32 	%f54, [%rd30];
	fma.rn.f32 	%f55, %f53, %f54, %f67;
	ld.global.f32 	%f56, [%rd28+4];
	mul.wide.s32 	%rd31, %r21, 4;
	add.s64 	%rd32, %rd30, %rd31;
	ld.global.f32 	%f57, [%rd32];
	fma.rn.f32 	%f67, %f56, %f57, %f55;
	add.s32 	%r41, %r41, 2;
$L__BB1_10:
	and.b32  	%r33, %r20, 1;
	setp.eq.b32 	%p8, %r33, 1;
	not.pred 	%p9, %p8;
	@%p9 bra 	$L__BB1_12;
	add.s32 	%r34, %r41, %r3;
	mul.wide.s32 	%rd33, %r34, 4;
	add.s64 	%rd34, %rd2, %rd33;
	ld.global.f32 	%f58, [%rd34];
	mad.lo.s32 	%r35, %r41, %r21, %r2;
	mul.wide.s32 	%rd35, %r35, 4;
	add.s64 	%rd36, %rd1, %rd35;
	ld.global.f32 	%f59, [%rd36];
	fma.rn.f32 	%f67, %f58, %f59, %f67;
$L__BB1_12:
	cvta.to.global.u64 	%rd37, %rd4;
	mad.lo.s32 	%r36, %r21, %r1, %r2;
	mul.wide.s32 	%rd38, %r36, 4;
	add.s64 	%rd39, %rd37, %rd38;
	st.global.f32 	[%rd39], %f67;
	ret;

}
	// .globl	_Z9matmul_smPfS_S_iii
.visible .entry _Z9matmul_smPfS_S_iii(
	.param .u64 .ptr .align 1 _Z9matmul_smPfS_S_iii_param_0,
	.param .u64 .ptr .align 1 _Z9matmul_smPfS_S_iii_param_1,
	.param .u64 .ptr .align 1 _Z9matmul_smPfS_S_iii_param_2,
	.param .u32 _Z9matmul_smPfS_S_iii_param_3,
	.param .u32 _Z9matmul_smPfS_S_iii_param_4,
	.param .u32 _Z9matmul_smPfS_S_iii_param_5
)
{
	.reg .pred 	%p<12>;
	.reg .b32 	%r<117>;
	.reg .b32 	%f<368>;
	.reg .b64 	%rd<40>;
	// demoted variable
	.shared .align 4 .b8 _ZZ9matmul_smPfS_S_iiiE5aTile[1024];
	// demoted variable
	.shared .align 4 .b8 _ZZ9matmul_smPfS_S_iiiE5bTile[1024];
	ld.param.u32 	%r33, [_Z9matmul_smPfS_S_iii_param_3];
	mov.u32 	%r1, %ctaid.x;
	mov.u32 	%r2, %ctaid.y;
	mov.u32 	%r3, %tid.x;
	mov.u32 	%r4, %tid.y;
	shr.s32 	%r36, %r33, 31;
	shr.u32 	%r37, %r36, 28;
	add.s32 	%r38, %r33, %r37;
	shr.s32 	%r39, %r38, 4;
	and.b32  	%r40, %r33, 15;
	setp.ne.s32 	%p1, %r40, 0;
	selp.u32 	%r41, 1, 0, %p1;
	add.s32 	%r5, %r39, %r41;
	setp.lt.s32 	%p2, %r5, 1;
	mov.f32 	%f367, 0f00000000;
	@%p2 bra 	$L__BB2_9;
	ld.param.u32 	%r102, [_Z9matmul_smPfS_S_iii_param_4];
	shl.b32 	%r43, %r1, 4;
	add.s32 	%r44, %r43, %r3;
	mad.lo.s32 	%r6, %r102, %r44, %r4;
	shl.b32 	%r45, %r3, 6;
	mov.u32 	%r46, _ZZ9matmul_smPfS_S_iiiE5aTile;
	add.s32 	%r7, %r46, %r45;
	shl.b32 	%r8, %r2, 4;
	setp.lt.u32 	%p3, %r5, 4;
	mov.f32 	%f367, 0f00000000;
	mov.b32 	%r116, 0;
	@%p3 bra 	$L__BB2_4;
	ld.param.u32 	%r104, [_Z9matmul_smPfS_S_iii_param_5];
	and.b32  	%r116, %r5, 2147483644;
	neg.s32 	%r114, %r116;
	add.s32 	%r48, %r3, 48;
	mad.lo.s32 	%r49, %r104, %r48, %r4;
	add.s32 	%r112, %r49, %r8;
	add.s32 	%r50, %r3, 32;
	mad.lo.s32 	%r51, %r104, %r50, %r4;
	add.s32 	%r111, %r51, %r8;
	add.s32 	%r52, %r3, 16;
	mad.lo.s32 	%r53, %r104, %r52, %r4;
	add.s32 	%r110, %r53, %r8;
	mad.lo.s32 	%r54, %r3, %r104, %r4;
	add.s32 	%r109, %r54, %r8;
	mov.f32 	%f367, 0f00000000;
	mov.u32 	%r113, %r6;
$L__BB2_3:
	.pragma "nounroll";
	ld.param.u32 	%r105, [_Z9matmul_smPfS_S_iii_param_5];
	ld.param.u64 	%rd36, [_Z9matmul_smPfS_S_iii_param_1];
	ld.param.u64 	%rd33, [_Z9matmul_smPfS_S_iii_param_0];
	cvta.to.global.u64 	%rd4, %rd33;
	mul.wide.s32 	%rd5, %r113, 4;
	add.s64 	%rd6, %rd4, %rd5;
	ld.global.f32 	%f14, [%rd6];
	shl.b32 	%r56, %r4, 2;
	add.s32 	%r57, %r7, %r56;
	st.shared.f32 	[%r57], %f14;
	cvta.to.global.u64 	%rd7, %rd36;
	mul.wide.s32 	%rd8, %r109, 4;
	add.s64 	%rd9, %rd7, %rd8;
	ld.global.f32 	%f15, [%rd9];
	mov.u32 	%r59, _ZZ9matmul_smPfS_S_iiiE5bTile;
	add.s32 	%r60, %r59, %r56;
	add.s32 	%r61, %r60, %r45;
	st.shared.f32 	[%r61], %f15;
	bar.sync 	0;
	ld.shared.f32 	%f16, [%r7];
	ld.shared.f32 	%f17, [%r60];
	fma.rn.f32 	%f18, %f16, %f17, %f367;
	ld.shared.f32 	%f19, [%r7+4];
	ld.shared.f32 	%f20, [%r60+64];
	fma.rn.f32 	%f21, %f19, %f20, %f18;
	ld.shared.f32 	%f22, [%r7+8];
	ld.shared.f32 	%f23, [%r60+128];
	fma.rn.f32 	%f24, %f22, %f23, %f21;
	ld.shared.f32 	%f25, [%r7+12];
	ld.shared.f32 	%f26, [%r60+192];
	fma.rn.f32 	%f27, %f25, %f26, %f24;
	ld.shared.f32 	%f28, [%r7+16];
	ld.shared.f32 	%f29, [%r60+256];
	fma.rn.f32 	%f30, %f28, %f29, %f27;
	ld.shared.f32 	%f31, [%r7+20];
	ld.shared.f32 	%f32, [%r60+320];
	fma.rn.f32 	%f33, %f31, %f32, %f30;
	ld.shared.f32 	%f34, [%r7+24];
	ld.shared.f32 	%f35, [%r60+384];
	fma.rn.f32 	%f36, %f34, %f35, %f33;
	ld.shared.f32 	%f37, [%r7+28];
	ld.shared.f32 	%f38, [%r60+448];
	fma.rn.f32 	%f39, %f37, %f38, %f36;
	ld.shared.f32 	%f40, [%r7+32];
	ld.shared.f32 	%f41, [%r60+512];
	fma.rn.f32 	%f42, %f40, %f41, %f39;
	ld.shared.f32 	%f43, [%r7+36];
	ld.shared.f32 	%f44, [%r60+576];
	fma.rn.f32 	%f45, %f43, %f44, %f42;
	ld.shared.f32 	%f46, [%r7+40];
	ld.shared.f32 	%f47, [%r60+640];
	fma.rn.f32 	%f48, %f46, %f47, %f45;
	ld.shared.f32 	%f49, [%r7+44];
	ld.shared.f32 	%f50, [%r60+704];
	fma.rn.f32 	%f51, %f49, %f50, %f48;
	ld.shared.f32 	%f52, [%r7+48];
	ld.shared.f32 	%f53, [%r60+768];
	fma.rn.f32 	%f54, %f52, %f53, %f51;
	ld.shared.f32 	%f55, [%r7+52];
	ld.shared.f32 	%f56, [%r60+832];
	fma.rn.f32 	%f57, %f55, %f56, %f54;
	ld.shared.f32 	%f58, [%r7+56];
	ld.shared.f32 	%f59, [%r60+896];
	fma.rn.f32 	%f60, %f58, %f59, %f57;
	ld.shared.f32 	%f61, [%r7+60];
	ld.shared.f32 	%f62, [%r60+960];
	fma.rn.f32 	%f63, %f61, %f62, %f60;
	bar.sync 	0;
	ld.global.f32 	%f64, [%rd6+64];
	st.shared.f32 	[%r57], %f64;
	mul.wide.s32 	%rd10, %r110, 4;
	add.s64 	%rd11, %rd7, %rd10;
	ld.global.f32 	%f65, [%rd11];
	st.shared.f32 	[%r61], %f65;
	bar.sync 	0;
	ld.shared.f32 	%f66, [%r7];
	ld.shared.f32 	%f67, [%r60];
	fma.rn.f32 	%f68, %f66, %f67, %f63;
	ld.shared.f32 	%f69, [%r7+4];
	ld.shared.f32 	%f70, [%r60+64];
	fma.rn.f32 	%f71, %f69, %f70, %f68;
	ld.shared.f32 	%f72, [%r7+8];
	ld.shared.f32 	%f73, [%r60+128];
	fma.rn.f32 	%f74, %f72, %f73, %f71;
	ld.shared.f32 	%f75, [%r7+12];
	ld.shared.f32 	%f76, [%r60+192];
	fma.rn.f32 	%f77, %f75, %f76, %f74;
	ld.shared.f32 	%f78, [%r7+16];
	ld.shared.f32 	%f79, [%r60+256];
	fma.rn.f32 	%f80, %f78, %f79, %f77;
	ld.shared.f32 	%f81, [%r7+20];
	ld.shared.f32 	%f82, [%r60+320];
	fma.rn.f32 	%f83, %f81, %f82, %f80;
	ld.shared.f32 	%f84, [%r7+24];
	ld.shared.f32 	%f85, [%r60+384];
	fma.rn.f32 	%f86, %f84, %f85, %f83;
	ld.shared.f32 	%f87, [%r7+28];
	ld.shared.f32 	%f88, [%r60+448];
	fma.rn.f32 	%f89, %f87, %f88, %f86;
	ld.shared.f32 	%f90, [%r7+32];
	ld.shared.f32 	%f91, [%r60+512];
	fma.rn.f32 	%f92, %f90, %f91, %f89;
	ld.shared.f32 	%f93, [%r7+36];
	ld.shared.f32 	%f94, [%r60+576];
	fma.rn.f32 	%f95, %f93, %f94, %f92;
	ld.shared.f32 	%f96, [%r7+40];
	ld.shared.f32 	%f97, [%r60+640];
	fma.rn.f32 	%f98, %f96, %f97, %f95;
	ld.shared.f32 	%f99, [%r7+44];
	ld.shared.f32 	%f100, [%r60+704];
	fma.rn.f32 	%f101, %f99, %f100, %f98;
	ld.shared.f32 	%f102, [%r7+48];
	ld.shared.f32 	%f103, [%r60+768];
	fma.rn.f32 	%f104, %f102, %f103, %f101;
	ld.shared.f32 	%f105, [%r7+52];
	ld.shared.f32 	%f106, [%r60+832];
	fma.rn.f32 	%f107, %f105, %f106, %f104;
	ld.shared.f32 	%f108, [%r7+56];
	ld.shared.f32 	%f109, [%r60+896];
	fma.rn.f32 	%f110, %f108, %f109, %f107;
	ld.shared.f32 	%f111, [%r7+60];
	ld.shared.f32 	%f112, [%r60+960];
	fma.rn.f32 	%f113, %f111, %f112, %f110;
	bar.sync 	0;
	ld.global.f32 	%f114, [%rd6+128];
	st.shared.f32 	[%r57], %f114;
	mul.wide.s32 	%rd12, %r111, 4;
	add.s64 	%rd13, %rd7, %rd12;
	ld.global.f32 	%f115, [%rd13];
	st.shared.f32 	[%r61], %f115;
	bar.sync 	0;
	ld.shared.f32 	%f116, [%r7];
	ld.shared.f32 	%f117, [%r60];
	fma.rn.f32 	%f118, %f116, %f117, %f113;
	ld.shared.f32 	%f119, [%r7+4];
	ld.shared.f32 	%f120, [%r60+64];
	fma.rn.f32 	%f121, %f119, %f120, %f118;
	ld.shared.f32 	%f122, [%r7+8];
	ld.shared.f32 	%f123, [%r60+128];
	fma.rn.f32 	%f124, %f122, %f123, %f121;
	ld.shared.f32 	%f125, [%r7+12];
	ld.shared.f32 	%f126, [%r60+192];
	fma.rn.f32 	%f127, %f125, %f126, %f124;
	ld.shared.f32 	%f128, [%r7+16];
	ld.shared.f32 	%f129, [%r60+256];
	fma.rn.f32 	%f130, %f128, %f129, %f127;
	ld.shared.f32 	%f131, [%r7+20];
	ld.shared.f32 	%f132, [%r60+320];
	fma.rn.f32 	%f133, %f131, %f132, %f130;
	ld.shared.f32 	%f134, [%r7+24];
	ld.shared.f32 	%f135, [%r60+384];
	fma.rn.f32 	%f136, %f134, %f135, %f133;
	ld.shared.f32 	%f137, [%r7+28];
	ld.shared.f32 	%f138, [%r60+448];
	fma.rn.f32 	%f139, %f137, %f138, %f136;
	ld.shared.f32 	%f140, [%r7+32];
	ld.shared.f32 	%f141, [%r60+512];
	fma.rn.f32 	%f142, %f140, %f141, %f139;
	ld.shared.f32 	%f143, [%r7+36];
	ld.shared.f32 	%f144, [%r60+576];
	fma.rn.f32 	%f145, %f143, %f144, %f142;
	ld.shared.f32 	%f146, [%r7+40];
	ld.shared.f32 	%f147, [%r60+640];
	fma.rn.f32 	%f148, %f146, %f147, %f145;
	ld.shared.f32 	%f149, [%r7+44];
	ld.shared.f32 	%f150, [%r60+704];
	fma.rn.f32 	%f151, %f149, %f150, %f148;
	ld.shared.f32 	%f152, [%r7+48];
	ld.shared.f32 	%f153, [%r60+768];
	fma.rn.f32 	%f154, %f152, %f153, %f151;
	ld.shared.f32 	%f155, [%r7+52];
	ld.shared.f32 	%f156, [%r60+832];
	fma.rn.f32 	%f157, %f155, %f156, %f154;
	ld.shared.f32 	%f158, [%r7+56];
	ld.shared.f32 	%f159, [%r60+896];
	fma.rn.f32 	%f160, %f158, %f159, %f157;
	ld.shared.f32 	%f161, [%r7+60];
	ld.shared.f32 	%f162, [%r60+960];
	fma.rn.f32 	%f163, %f161, %f162, %f160;
	bar.sync 	0;
	ld.global.f32 	%f164, [%rd6+192];
	st.shared.f32 	[%r57], %f164;
	mul.wide.s32 	%rd14, %r112, 4;
	add.s64 	%rd15, %rd7, %rd14;
	ld.global.f32 	%f165, [%rd15];
	st.shared.f32 	[%r61], %f165;
	bar.sync 	0;
	ld.shared.f32 	%f166, [%r7];
	ld.shared.f32 	%f167, [%r60];
	fma.rn.f32 	%f168, %f166, %f167, %f163;
	ld.shared.f32 	%f169, [%r7+4];
	ld.shared.f32 	%f170, [%r60+64];
	fma.rn.f32 	%f171, %f169, %f170, %f168;
	ld.shared.f32 	%f172, [%r7+8];
	ld.shared.f32 	%f173, [%r60+128];
	fma.rn.f32 	%f174, %f172, %f173, %f171;
	ld.shared.f32 	%f175, [%r7+12];
	ld.shared.f32 	%f176, [%r60+192];
	fma.rn.f32 	%f177, %f175, %f176, %f174;
	ld.shared.f32 	%f178, [%r7+16];
	ld.shared.f32 	%f179, [%r60+256];
	fma.rn.f32 	%f180, %f178, %f179, %f177;
	ld.shared.f32 	%f181, [%r7+20];
	ld.shared.f32 	%f182, [%r60+320];
	fma.rn.f32 	%f183, %f181, %f182, %f180;
	ld.shared.f32 	%f184, [%r7+24];
	ld.shared.f32 	%f185, [%r60+384];
	fma.rn.f32 	%f186, %f184, %f185, %f183;
	ld.shared.f32 	%f187, [%r7+28];
	ld.shared.f32 	%f188, [%r60+448];
	fma.rn.f32 	%f189, %f187, %f188, %f186;
	ld.shared.f32 	%f190, [%r7+32];
	ld.shared.f32 	%f191, [%r60+512];
	fma.rn.f32 	%f192, %f190, %f191, %f189;
	ld.shared.f32 	%f193, [%r7+36];
	ld.shared.f32 	%f194, [%r60+576];
	fma.rn.f32 	%f195, %f193, %f194, %f192;
	ld.shared.f32 	%f196, [%r7+40];
	ld.shared.f32 	%f197, [%r60+640];
	fma.rn.f32 	%f198, %f196, %f197, %f195;
	ld.shared.f32 	%f199, [%r7+44];
	ld.shared.f32 	%f200, [%r60+704];
	fma.rn.f32 	%f201, %f199, %f200, %f198;
	ld.shared.f32 	%f202, [%r7+48];
	ld.shared.f32 	%f203, [%r60+768];
	fma.rn.f32 	%f204, %f202, %f203, %f201;
	ld.shared.f32 	%f205, [%r7+52];
	ld.shared.f32 	%f206, [%r60+832];
	fma.rn.f32 	%f207, %f205, %f206, %f204;
	ld.shared.f32 	%f208, [%r7+56];
	ld.shared.f32 	%f209, [%r60+896];
	fma.rn.f32 	%f210, %f208, %f209, %f207;
	ld.shared.f32 	%f211, [%r7+60];
	ld.shared.f32 	%f212, [%r60+960];
	fma.rn.f32 	%f367, %f211, %f212, %f210;
	bar.sync 	0;
	add.s32 	%r114, %r114, 4;
	add.s32 	%r113, %r113, 64;
	shl.b32 	%r62, %r105, 6;
	add.s32 	%r112, %r112, %r62;
	add.s32 	%r111, %r111, %r62;
	add.s32 	%r110, %r110, %r62;
	add.s32 	%r109, %r109, %r62;
	setp.ne.s32 	%p4, %r114, 0;
	@%p4 bra 	$L__BB2_3;
$L__BB2_4:
	and.b32  	%r28, %r5, 3;
	setp.eq.s32 	%p5, %r28, 0;
	@%p5 bra 	$L__BB2_9;
	setp.eq.s32 	%p6, %r28, 1;
	@%p6 bra 	$L__BB2_7;
	ld.param.u32 	%r106, [_Z9matmul_smPfS_S_iii_param_5];
	ld.param.u64 	%rd37, [_Z9matmul_smPfS_S_iii_param_1];
	ld.param.u64 	%rd34, [_Z9matmul_smPfS_S_iii_param_0];
	shl.b32 	%r63, %r116, 4;
	add.s32 	%r64, %r6, %r63;
	cvta.to.global.u64 	%rd16, %rd34;
	mul.wide.s32 	%rd17, %r64, 4;
	add.s64 	%rd18, %rd16, %rd17;
	ld.global.f32 	%f214, [%rd18];
	shl.b32 	%r66, %r4, 2;
	add.s32 	%r67, %r7, %r66;
	st.shared.f32 	[%r67], %f214;
	add.s32 	%r68, %r63, %r3;
	shl.b32 	%r70, %r2, 4;
	add.s32 	%r71, %r70, %r4;
	mad.lo.s32 	%r72, %r68, %r106, %r71;
	cvta.to.global.u64 	%rd19, %rd37;
	mul.wide.s32 	%rd20, %r72, 4;
	add.s64 	%rd21, %rd19, %rd20;
	ld.global.f32 	%f215, [%rd21];
	mov.u32 	%r74, _ZZ9matmul_smPfS_S_iiiE5bTile;
	add.s32 	%r75, %r74, %r66;
	add.s32 	%r76, %r75, %r45;
	st.shared.f32 	[%r76], %f215;
	bar.sync 	0;
	ld.shared.f32 	%f216, [%r7];
	ld.shared.f32 	%f217, [%r75];
	fma.rn.f32 	%f218, %f216, %f217, %f367;
	ld.shared.f32 	%f219, [%r7+4];
	ld.shared.f32 	%f220, [%r75+64];
	fma.rn.f32 	%f221, %f219, %f220, %f218;
	ld.shared.f32 	%f222, [%r7+8];
	ld.shared.f32 	%f223, [%r75+128];
	fma.rn.f32 	%f224, %f222, %f223, %f221;
	ld.shared.f32 	%f225, [%r7+12];
	ld.shared.f32 	%f226, [%r75+192];
	fma.rn.f32 	%f227, %f225, %f226, %f224;
	ld.shared.f32 	%f228, [%r7+16];
	ld.shared.f32 	%f229, [%r75+256];
	fma.rn.f32 	%f230, %f228, %f229, %f227;
	ld.shared.f32 	%f231, [%r7+20];
	ld.shared.f32 	%f232, [%r75+320];
	fma.rn.f32 	%f233, %f231, %f232, %f230;
	ld.shared.f32 	%f234, [%r7+24];
	ld.shared.f32 	%f235, [%r75+384];
	fma.rn.f32 	%f236, %f234, %f235, %f233;
	ld.shared.f32 	%f237, [%r7+28];
	ld.shared.f32 	%f238, [%r75+448];
	fma.rn.f32 	%f239, %f237, %f238, %f236;
	ld.shared.f32 	%f240, [%r7+32];
	ld.shared.f32 	%f241, [%r75+512];
	fma.rn.f32 	%f242, %f240, %f241, %f239;
	ld.shared.f32 	%f243, [%r7+36];
	ld.shared.f32 	%f244, [%r75+576];
	fma.rn.f32 	%f245, %f243, %f244, %f242;
	ld.shared.f32 	%f246, [%r7+40];
	ld.shared.f32 	%f247, [%r75+640];
	fma.rn.f32 	%f248, %f246, %f247, %f245;
	ld.shared.f32 	%f249, [%r7+44];
	ld.shared.f32 	%f250, [%r75+704];
	fma.rn.f32 	%f251, %f249, %f250, %f248;
	ld.shared.f32 	%f252, [%r7+48];
	ld.shared.f32 	%f253, [%r75+768];
	fma.rn.f32 	%f254, %f252, %f253, %f251;
	ld.shared.f32 	%f255, [%r7+52];
	ld.shared.f32 	%f256, [%r75+832];
	fma.rn.f32 	%f257, %f255, %f256, %f254;
	ld.shared.f32 	%f258, [%r7+56];
	ld.shared.f32 	%f259, [%r75+896];
	fma.rn.f32 	%f260, %f258, %f259, %f257;
	ld.shared.f32 	%f261, [%r7+60];
	ld.shared.f32 	%f262, [%r75+960];
	fma.rn.f32 	%f263, %f261, %f262, %f260;
	bar.sync 	0;
	ld.global.f32 	%f264, [%rd18+64];
	st.shared.f32 	[%r67], %f264;
	add.s32 	%r77, %r68, 16;
	mad.lo.s32 	%r78, %r77, %r106, %r71;
	mul.wide.s32 	%rd22, %r78, 4;
	add.s64 	%rd23, %rd19, %rd22;
	ld.global.f32 	%f265, [%rd23];
	st.shared.f32 	[%r76], %f265;
	bar.sync 	0;
	ld.shared.f32 	%f266, [%r7];
	ld.shared.f32 	%f267, [%r75];
	fma.rn.f32 	%f268, %f266, %f267, %f263;
	ld.shared.f32 	%f269, [%r7+4];
	ld.shared.f32 	%f270, [%r75+64];
	fma.rn.f32 	%f271, %f269, %f270, %f268;
	ld.shared.f32 	%f272, [%r7+8];
	ld.shared.f32 	%f273, [%r75+128];
	fma.rn.f32 	%f274, %f272, %f273, %f271;
	ld.shared.f32 	%f275, [%r7+12];
	ld.shared.f32 	%f276, [%r75+192];
	fma.rn.f32 	%f277, %f275, %f276, %f274;
	ld.shared.f32 	%f278, [%r7+16];
	ld.shared.f32 	%f279, [%r75+256];
	fma.rn.f32 	%f280, %f278, %f279, %f277;
	ld.shared.f32 	%f281, [%r7+20];
	ld.shared.f32 	%f282, [%r75+320];
	fma.rn.f32 	%f283, %f281, %f282, %f280;
	ld.shared.f32 	%f284, [%r7+24];
	ld.shared.f32 	%f285, [%r75+384];
	fma.rn.f32 	%f286, %f284, %f285, %f283;
	ld.shared.f32 	%f287, [%r7+28];
	ld.shared.f32 	%f288, [%r75+448];
	fma.rn.f32 	%f289, %f287, %f288, %f286;
	ld.shared.f32 	%f290, [%r7+32];
	ld.shared.f32 	%f291, [%r75+512];
	fma.rn.f32 	%f292, %f290, %f291, %f289;
	ld.shared.f32 	%f293, [%r7+36];
	ld.shared.f32 	%f294, [%r75+576];
	fma.rn.f32 	%f295, %f293, %f294, %f292;
	ld.shared.f32 	%f296, [%r7+40];
	ld.shared.f32 	%f297, [%r75+640];
	fma.rn.f32 	%f298, %f296, %f297, %f295;
	ld.shared.f32 	%f299, [%r7+44];
	ld.shared.f32 	%f300, [%r75+704];
	fma.rn.f32 	%f301, %f299, %f300, %f298;
	ld.shared.f32 	%f302, [%r7+48];
	ld.shared.f32 	%f303, [%r75+768];
	fma.rn.f32 	%f304, %f302, %f303, %f301;
	ld.shared.f32 	%f305, [%r7+52];
	ld.shared.f32 	%f306, [%r75+832];
	fma.rn.f32 	%f307, %f305, %f306, %f304;
	ld.shared.f32 	%f308, [%r7+56];
	ld.shared.f32 	%f309, [%r75+896];
	fma.rn.f32 	%f310, %f308, %f309, %f307;
	ld.shared.f32 	%f311, [%r7+60];
	ld.shared.f32 	%f312, [%r75+960];
	fma.rn.f32 	%f367, %f311, %f312, %f310;
	bar.sync 	0;
	add.s32 	%r116, %r116, 2;
$L__BB2_7:
	and.b32  	%r79, %r5, 1;
	setp.eq.b32 	%p7, %r79, 1;
	not.pred 	%p8, %p7;
	@%p8 bra 	$L__BB2_9;
	ld.param.u32 	%r107, [_Z9matmul_smPfS_S_iii_param_5];
	ld.param.u64 	%rd38, [_Z9matmul_smPfS_S_iii_param_1];
	ld.param.u64 	%rd35, [_Z9matmul_smPfS_S_iii_param_0];
	shl.b32 	%r80, %r116, 4;
	add.s32 	%r81, %r6, %r80;
	cvta.to.global.u64 	%rd24, %rd35;
	mul.wide.s32 	%rd25, %r81, 4;
	add.s64 	%rd26, %rd24, %rd25;
	ld.global.f32 	%f313, [%rd26];
	shl.b32 	%r83, %r4, 2;
	add.s32 	%r84, %r7, %r83;
	st.shared.f32 	[%r84], %f313;
	add.s32 	%r85, %r80, %r3;
	shl.b32 	%r87, %r2, 4;
	add.s32 	%r88, %r87, %r4;
	mad.lo.s32 	%r89, %r85, %r107, %r88;
	cvta.to.global.u64 	%rd27, %rd38;
	mul.wide.s32 	%rd28, %r89, 4;
	add.s64 	%rd29, %rd27, %rd28;
	ld.global.f32 	%f314, [%rd29];
	mov.u32 	%r91, _ZZ9matmul_smPfS_S_iiiE5bTile;
	add.s32 	%r92, %r91, %r83;
	add.s32 	%r93, %r92, %r45;
	st.shared.f32 	[%r93], %f314;
	bar.sync 	0;
	ld.shared.f32 	%f315, [%r7];
	ld.shared.f32 	%f316, [%r92];
	fma.rn.f32 	%f317, %f315, %f316, %f367;
	ld.shared.f32 	%f318, [%r7+4];
	ld.shared.f32 	%f319, [%r92+64];
	fma.rn.f32 	%f320, %f318, %f319, %f317;
	ld.shared.f32 	%f321, [%r7+8];
	ld.shared.f32 	%f322, [%r92+128];
	fma.rn.f32 	%f323, %f321, %f322, %f320;
	ld.shared.f32 	%f324, [%r7+12];
	ld.shared.f32 	%f325, [%r92+192];
	fma.rn.f32 	%f326, %f324, %f325, %f323;
	ld.shared.f32 	%f327, [%r7+16];
	ld.shared.f32 	%f328, [%r92+256];
	fma.rn.f32 	%f329, %f327, %f328, %f326;
	ld.shared.f32 	%f330, [%r7+20];
	ld.shared.f32 	%f331, [%r92+320];
	fma.rn.f32 	%f332, %f330, %f331, %f329;
	ld.shared.f32 	%f333, [%r7+24];
	ld.shared.f32 	%f334, [%r92+384];
	fma.rn.f32 	%f335, %f333, %f334, %f332;
	ld.shared.f32 	%f336, [%r7+28];
	ld.shared.f32 	%f337, [%r92+448];
	fma.rn.f32 	%f338, %f336, %f337, %f335;
	ld.shared.f32 	%f339, [%r7+32];
	ld.shared.f32 	%f340, [%r92+512];
	fma.rn.f32 	%f341, %f339, %f340, %f338;
	ld.shared.f32 	%f342, [%r7+36];
	ld.shared.f32 	%f343, [%r92+576];
	fma.rn.f32 	%f344, %f342, %f343, %f341;
	ld.shared.f32 	%f345, [%r7+40];
	ld.shared.f32 	%f346, [%r92+640];
	fma.rn.f32 	%f347, %f345, %f346, %f344;
	ld.shared.f32 	%f348, [%r7+44];
	ld.shared.f32 	%f349, [%r92+704];
	fma.rn.f32 	%f350, %f348, %f349, %f347;
	ld.shared.f32 	%f351, [%r7+48];
	ld.shared.f32 	%f352, [%r92+768];
	fma.rn.f32 	%f353, %f351, %f352, %f350;
	ld.shared.f32 	%f354, [%r7+52];
	ld.shared.f32 	%f355, [%r92+832];
	fma.rn.f32 	%f356, %f354, %f355, %f353;
	ld.shared.f32 	%f357, [%r7+56];
	ld.shared.f32 	%f358, [%r92+896];
	fma.rn.f32 	%f359, %f357, %f358, %f356;
	ld.shared.f32 	%f360, [%r7+60];
	ld.shared.f32 	%f361, [%r92+960];
	fma.rn.f32 	%f367, %f360, %f361, %f359;
	bar.sync 	0;
$L__BB2_9:
	ld.param.u32 	%r108, [_Z9matmul_smPfS_S_iii_param_5];
	mov.u32 	%r95, %ntid.x;
	mad.lo.s32 	%r31, %r1, %r95, %r3;
	setp.ge.s32 	%p9, %r31, %r33;
	mov.u32 	%r98, %ntid.y;
	mad.lo.s32 	%r100, %r2, %r98, %r4;
	setp.ge.s32 	%p10, %r100, %r108;
	or.pred  	%p11, %p9, %p10;
	@%p11 bra 	$L__BB2_11;
	ld.param.u32 	%r103, [_Z9matmul_smPfS_S_iii_param_4];
	ld.param.u64 	%rd39, [_Z9matmul_smPfS_S_iii_param_2];
	mad.lo.s32 	%r101, %r103, %r31, %r100;
	cvta.to.global.u64 	%rd30, %rd39;
	mul.wide.s32 	%rd31, %r101, 4;
	add.s64 	%rd32, %rd30, %rd31;
	st.global.f32 	[%rd32], %f367;
$L__BB2_11:
	ret;

}
	// .globl	_Z13reduction_sumPf
.visible .entry _Z13reduction_sumPf(
	.param .u64 .ptr .align 1 _Z13reduction_sumPf_param_0
)
{
	.reg .pred 	%p<4>;
	.reg .b32 	%r<6>;
	.reg .b32 	%f<4>;
	.reg .b64 	%rd<7>;

	ld.param.u64 	%rd2, [_Z13reduction_sumPf_param_0];
	mov.u32 	%r5, %ntid.x;
	mov.u32 	%r2, %tid.x;
	setp.lt.u32 	%p1, %r5, 2;
	@%p1 bra 	$L__BB3_5;
	cvta.to.global.u64 	%rd3, %rd2;
	mul.wide.u32 	%rd4, %r2, 4;
	add.s64 	%rd1, %rd3, %rd4;
$L__BB3_2:
	shr.u32 	%r4, %r5, 1;
	setp.ge.u32 	%p2, %r2, %r4;
	@%p2 bra 	$L__BB3_4;
	mul.wide.u32 	%rd5, %r4, 4;
	add.s64 	%rd6, %rd1, %rd5;
	ld.global.f32 	%f1, [%rd6];
	ld.global.f32 	%f2, [%rd1];
	add.f32 	%f3, %f1, %f2;
	st.global.f32 	[%rd1], %f3;
$L__BB3_4:
	setp.gt.u32 	%p3, %r5, 3;
	mov.u32 	%r5, %r4;
	@%p3 bra 	$L__BB3_2;
$L__BB3_5:
	ret;

}


// ===== COMPILED SASS (sm_100) =====

	.target	sm_100

	.elftype	@"ET_EXEC"


//--------------------- .note.nv.tkinfo           --------------------------
	.section	.note.nv.tkinfo,"",@"SHT_NOTE"
	.sectionflags	@"SHF_NOTE_NV_TKINFO"
	.tkinfo
        /*0018*/ 	.word	0x00000002
        /*0030*/ 	.string	""
        /*0030*/ 	.string	"ptxas"
        /*0030*/ 	.string	"Cuda compilation tools, release 13.0, V13.0.88"
        /*0030*/ 	.string	"Build cuda_13.0.r13.0/compiler.36424714_0"
        /*0030*/ 	.string	"-arch sm_100 -m 64 "



//--------------------- .note.nv.cuinfo           --------------------------
	.section	.note.nv.cuinfo,"",@"SHT_NOTE"
	.sectionflags	@"SHF_NOTE_NV_CUINFO"
        /*0018*/ 	.short	0x0002
        /*001a*/ 	.short	0x0064
        /*001c*/ 	.short	0x0082
	.zero		2


//--------------------- .nv.info                  --------------------------
	.section	.nv.info,"",@"SHT_CUDA_INFO"
	.align	4


	//----- nvinfo : EIATTR_REGCOUNT
	.align		4
        /*0000*/ 	.byte	0x04, 0x2f
        /*0002*/ 	.short	(.L_1 - .L_0)
	.align		4
.L_0:
        /*0004*/ 	.word	index@(_Z6kernelv)
        /*0008*/ 	.word	0x00000004


	//----- nvinfo : EIATTR_FRAME_SIZE
	.align		4
.L_1:
        /*000c*/ 	.byte	0x04, 0x11
        /*000e*/ 	.short	(.L_3 - .L_2)
	.align		4
.L_2:
        /*0010*/ 	.word	index@(_Z6kernelv)
        /*0014*/ 	.word	0x00000000


	//----- nvinfo : EIATTR_REGCOUNT
	.align		4
.L_3:
        /*0018*/ 	.byte	0x04, 0x2f
        /*001a*/ 	.short	(.L_5 - .L_4)
	.align		4
.L_4:
        /*001c*/ 	.word	index@(_Z6matmulPfS_S_ii)
        /*0020*/ 	.word	0x00000020


	//----- nvinfo : EIATTR_FRAME_SIZE
	.align		4
.L_5:
        /*0024*/ 	.byte	0x04, 0x11
        /*0026*/ 	.short	(.L_7 - .L_6)
	.align		4
.L_6:
        /*0028*/ 	.word	index@(_Z6matmulPfS_S_ii)
        /*002c*/ 	.word	0x00000000


	//----- nvinfo : EIATTR_REGCOUNT
	.align		4
.L_7:
        /*0030*/ 	.byte	0x04, 0x2f
        /*0032*/ 	.short	(.L_9 - .L_8)
	.align		4
.L_8:
        /*0034*/ 	.word	index@(_Z9matmul_smPfS_S_iii)
        /*0038*/ 	.word	0x00000020


	//----- nvinfo : EIATTR_FRAME_SIZE
	.align		4
.L_9:
        /*003c*/ 	.byte	0x04, 0x11
        /*003e*/ 	.short	(.L_11 - .L_10)
	.align		4
.L_10:
        /*0040*/ 	.word	index@(_Z9matmul_smPfS_S_iii)
        /*0044*/ 	.word	0x00000000


	//----- nvinfo : EIATTR_REGCOUNT
	.align		4
.L_11:
        /*0048*/ 	.byte	0x04, 0x2f
        /*004a*/ 	.short	(.L_13 - .L_12)
	.align		4
.L_12:
        /*004c*/ 	.word	index@(_Z13reduction_sumPf)
        /*0050*/ 	.word	0x0000000c


	//----- nvinfo : EIATTR_FRAME_SIZE
	.align		4
.L_13:
        /*0054*/ 	.byte	0x04, 0x11
        /*0056*/ 	.short	(.L_15 - .L_14)
	.align		4
.L_14:
        /*0058*/ 	.word	index@(_Z13reduction_sumPf)
        /*005c*/ 	.word	0x00000000


	//----- nvinfo : EIATTR_MIN_STACK_SIZE
	.align		4
.L_15:
        /*0060*/ 	.byte	0x04, 0x12
        /*0062*/ 	.short	(.L_17 - .L_16)
	.align		4
.L_16:
        /*0064*/ 	.word	index@(_Z13reduction_sumPf)
        /*0068*/ 	.word	0x00000000


	//----- nvinfo : EIATTR_MIN_STACK_SIZE
	.align		4
.L_17:
        /*006c*/ 	.byte	0x04, 0x12
        /*006e*/ 	.short	(.L_19 - .L_18)
	.align		4
.L_18:
        /*0070*/ 	.word	index@(_Z9matmul_smPfS_S_iii)
        /*0074*/ 	.word	0x00000000


	//----- nvinfo : EIATTR_MIN_STACK_SIZE
	.align		4
.L_19:
        /*0078*/ 	.byte	0x04, 0x12
        /*007a*/ 	.short	(.L_21 - .L_20)
	.align		4
.L_20:
        /*007c*/ 	.word	index@(_Z6matmulPfS_S_ii)
        /*0080*/ 	.word	0x00000000


	//----- nvinfo : EIATTR_MIN_STACK_SIZE
	.align		4
.L_21:
        /*0084*/ 	.byte	0x04, 0x12
        /*0086*/ 	.short	(.L_23 - .L_22)
	.align		4
.L_22:
        /*0088*/ 	.word	index@(_Z6kernelv)
        /*008c*/ 	.word	0x00000000
.L_23:


//--------------------- .nv.compat                --------------------------
	.section	.nv.compat,"",@"SHT_CUDA_COMPAT_INFO"
	.align	4
        /*0000*/ 	.byte	0x02, 0x09, 0x00, 0x00, 0x02, 0x02, 0x01, 0x00, 0x02, 0x05, 0x05, 0x00, 0x03, 0x07, 0x01, 0x01
        /*0010*/ 	.byte	0x02, 0x03, 0x00, 0x00, 0x02, 0x06, 0x01, 0x00, 0x04, 0x0b, 0x08, 0x00, 0x09, 0x00, 0x00, 0x00
        /*0020*/ 	.byte	0x00, 0x00, 0x00, 0x00


//--------------------- .nv.info._Z13reduction_sumPf --------------------------
	.section	.nv.info._Z13reduction_sumPf,"",@"SHT_CUDA_INFO"
	.sectionflags	@""
	.align	4


	//----- nvinfo : EIATTR_CUDA_API_VERSION
	.align		4
        /*0000*/ 	.byte	0x04, 0x37
        /*0002*/ 	.short	(.L_25 - .L_24)
.L_24:
        /*0004*/ 	.word	0x00000082


	//----- nvinfo : EIATTR_KPARAM_INFO
	.align		4
.L_25:
        /*0008*/ 	.byte	0x04, 0x17
        /*000a*/ 	.short	(.L_27 - .L_26)
.L_26:
        /*000c*/ 	.word	0x00000000
        /*0010*/ 	.short	0x0000
        /*0012*/ 	.short	0x0000
        /*0014*/ 	.byte	0x00, 0xf5, 0x21, 0x00


	//----- nvinfo : EIATTR_SPARSE_MMA_MASK
	.align		4
.L_27:
        /*0018*/ 	.byte	0x03, 0x50
        /*001a*/ 	.short	0x0000


	//----- nvinfo : EIATTR_MAXREG_COUNT
	.align		4
        /*001c*/ 	.byte	0x03, 0x1b
        /*001e*/ 	.short	0x00ff


	//----- nvinfo : EIATTR_MERCURY_ISA_VERSION
	.align		4
        /*0020*/ 	.byte	0x03, 0x5f
        /*0022*/ 	.short	0x0101


	//----- nvinfo : EIATTR_VRC_CTA_INIT_COUNT
	.align		4
        /*0024*/ 	.byte	0x02, 0x4a
	.zero		1
	.zero		1


	//----- nvinfo : EIATTR_EXIT_INSTR_OFFSETS
	.align		4
        /*0028*/ 	.byte	0x04, 0x1c
        /*002a*/ 	.short	(.L_29 - .L_28)


	//   ....[0]....
.L_28:
        /*002c*/ 	.word	0x00000030


	//   ....[1]....
        /*0030*/ 	.word	0x00000150


	//----- nvinfo : EIATTR_CRS_STACK_SIZE
	.align		4
.L_29:
        /*0034*/ 	.byte	0x04, 0x1e
        /*0036*/ 	.short	(.L_31 - .L_30)
.L_30:
        /*0038*/ 	.word	0x00000000


	//----- nvinfo : EIATTR_CBANK_PARAM_SIZE
	.align		4
.L_31:
        /*003c*/ 	.byte	0x03, 0x19
        /*003e*/ 	.short	0x0008


	//----- nvinfo : EIATTR_PARAM_CBANK
	.align		4
        /*0040*/ 	.byte	0x04, 0x0a
        /*0042*/ 	.short	(.L_33 - .L_32)
	.align		4
.L_32:
        /*0044*/ 	.word	index@(.nv.constant0._Z13reduction_sumPf)
        /*0048*/ 	.short	0x0380
        /*004a*/ 	.short	0x0008


	//----- nvinfo : EIATTR_SW_WAR
	.align		4
.L_33:
        /*004c*/ 	.byte	0x04, 0x36
        /*004e*/ 	.short	(.L_35 - .L_34)
.L_34:
        /*0050*/ 	.word	0x00000008
.L_35:


//--------------------- .nv.info._Z9matmul_smPfS_S_iii --------------------------
	.section	.nv.info._Z9matmul_smPfS_S_iii,"",@"SHT_CUDA_INFO"
	.sectionflags	@""
	.align	4


	//----- nvinfo : EIATTR_CUDA_API_VERSION
	.align		4
        /*0000*/ 	.byte	0x04, 0x37
        /*0002*/ 	.short	(.L_37 - .L_36)
.L_36:
        /*0004*/ 	.word	0x00000082


	//----- nvinfo : EIATTR_KPARAM_INFO
	.align		4
.L_37:
        /*0008*/ 	.byte	0x04, 0x17
        /*000a*/ 	.short	(.L_39 - .L_38)
.L_38:
        /*000c*/ 	.word	0x00000000
        /*0010*/ 	.short	0x0005
        /*0012*/ 	.short	0x0020
        /*0014*/ 	.byte	0x00, 0xf0, 0x11, 0x00


	//----- nvinfo : EIATTR_KPARAM_INFO
	.align		4
.L_39:
        /*0018*/ 	.byte	0x04, 0x17
        /*001a*/ 	.short	(.L_41 - .L_40)
.L_40:
        /*001c*/ 	.word	0x00000000
        /*0020*/ 	.short	0x0004
        /*0022*/ 	.short	0x001c
        /*0024*/ 	.byte	0x00, 0xf0, 0x11, 0x00


	//----- nvinfo : EIATTR_KPARAM_INFO
	.align		4
.L_41:
        /*0028*/ 	.byte	0x04, 0x17
        /*002a*/ 	.short	(.L_43 - .L_42)
.L_42:
        /*002c*/ 	.word	0x00000000
        /*0030*/ 	.short	0x0003
        /*0032*/ 	.short	0x0018
        /*0034*/ 	.byte	0x00, 0xf0, 0x11, 0x00


	//----- nvinfo : EIATTR_KPARAM_INFO
	.align		4
.L_43:
        /*0038*/ 	.byte	0x04, 0x17
        /*003a*/ 	.short	(.L_45 - .L_44)
.L_44:
        /*003c*/ 	.word	0x00000000
        /*0040*/ 	.short	0x0002
        /*0042*/ 	.short	0x0010
        /*0044*/ 	.byte	0x00, 0xf5, 0x21, 0x00


	//----- nvinfo : EIATTR_KPARAM_INFO
	.align		4
.L_45:
        /*0048*/ 	.byte	0x04, 0x17
        /*004a*/ 	.short	(.L_47 - .L_46)
.L_46:
        /*004c*/ 	.word	0x00000000
        /*0050*/ 	.short	0x0001
        /*0052*/ 	.short	0x0008
        /*0054*/ 	.byte	0x00, 0xf5, 0x21, 0x00


	//----- nvinfo : EIATTR_KPARAM_INFO
	.align		4
.L_47:
        /*0058*/ 	.byte	0x04, 0x17
        /*005a*/ 	.short	(.L_49 - .L_48)
.L_48:
        /*005c*/ 	.word	0x00000000
        /*0060*/ 	.short	0x0000
        /*0062*/ 	.short	0x0000
        /*0064*/ 	.byte	0x00, 0xf5, 0x21, 0x00


	//----- nvinfo : EIATTR_SPARSE_MMA_MASK
	.align		4
.L_49:
        /*0068*/ 	.byte	0x03, 0x50
        /*006a*/ 	.short	0x0000


	//----- nvinfo : EIATTR_MAXREG_COUNT
	.align		4
        /*006c*/ 	.byte	0x03, 0x1b
        /*006e*/ 	.short	0x00ff


	//----- nvinfo : EIATTR_NUM_BARRIERS
	.align		4
        /*0070*/ 	.byte	0x02, 0x4c
        /*0072*/ 	.byte	0x01
	.zero		1


	//----- nvinfo : EIATTR_MERCURY_ISA_VERSION
	.align		4
        /*0074*/ 	.byte	0x03, 0x5f
        /*0076*/ 	.short	0x0101


	//----- nvinfo : EIATTR_VRC_CTA_INIT_COUNT
	.align		4
        /*0078*/ 	.byte	0x02, 0x4a
	.zero		1
	.zero		1


	//----- nvinfo : EIATTR_EXIT_INSTR_OFFSETS
	.align		4
        /*007c*/ 	.byte	0x04, 0x1c
        /*007e*/ 	.short	(.L_51 - .L_50)


	//   ....[0]....
.L_50:
        /*0080*/ 	.word	0x00001950


	//   ....[1]....
        /*0084*/ 	.word	0x000019b0


	//----- nvinfo : EIATTR_CBANK_PARAM_SIZE
	.align		4
.L_51:
        /*0088*/ 	.byte	0x03, 0x19
        /*008a*/ 	.short	0x0024


	//----- nvinfo : EIATTR_PARAM_CBANK
	.align		4
        /*008c*/ 	.byte	0x04, 0x0a
        /*008e*/ 	.short	(.L_53 - .L_52)
	.align		4
.L_52:
        /*0090*/ 	.word	index@(.nv.constant0._Z9matmul_smPfS_S_iii)
        /*0094*/ 	.short	0x0380
        /*0096*/ 	.short	0x0024


	//----- nvinfo : EIATTR_SW_WAR
	.align		4
.L_53:
        /*0098*/ 	.byte	0x04, 0x36
        /*009a*/ 	.short	(.L_55 - .L_54)
.L_54:
        /*009c*/ 	.word	0x00000008
.L_55:


//--------------------- .nv.info._Z6matmulPfS_S_ii --------------------------
	.section	.nv.info._Z6matmulPfS_S_ii,"",@"SHT_CUDA_INFO"
	.sectionflags	@""
	.align	4


	//----- nvinfo : EIATTR_CUDA_API_VERSION
	.align		4
        /*0000*/ 	.byte	0x04, 0x37
        /*0002*/ 	.short	(.L_57 - .L_56)
.L_56:
        /*0004*/ 	.word	0x00000082


	//----- nvinfo : EIATTR_KPARAM_INFO
	.align		4
.L_57:
        /*0008*/ 	.byte	0x04, 0x17
        /*000a*/ 	.short	(.L_59 - .L_58)
.L_58:
        /*000c*/ 	.word	0x00000000
        /*0010*/ 	.short	0x0004
        /*0012*/ 	.short	0x001c
        /*0014*/ 	.byte	0x00, 0xf0, 0x11, 0x00


	//----- nvinfo : EIATTR_KPARAM_INFO
	.align		4
.L_59:
        /*0018*/ 	.byte	0x04, 0x17
        /*001a*/ 	.short	(.L_61 - .L_60)
.L_60:
        /*001c*/ 	.word	0x00000000
        /*0020*/ 	.short	0x0003
        /*0022*/ 	.short	0x0018
        /*0024*/ 	.byte	0x00, 0xf0, 0x11, 0x00


	//----- nvinfo : EIATTR_KPARAM_INFO
	.align		4
.L_61:
        /*0028*/ 	.byte	0x04, 0x17
        /*002a*/ 	.short	(.L_63 - .L_62)
.L_62:
        /*002c*/ 	.word	0x00000000
        /*0030*/ 	.short	0x0002
        /*0032*/ 	.short	0x0010
        /*0034*/ 	.byte	0x00, 0xf5, 0x21, 0x00


	//----- nvinfo : EIATTR_KPARAM_INFO
	.align		4
.L_63:
        /*0038*/ 	.byte	0x04, 0x17
        /*003a*/ 	.short	(.L_65 - .L_64)
.L_64:
        /*003c*/ 	.word	0x00000000
        /*0040*/ 	.short	0x0001
        /*0042*/ 	.short	0x0008
        /*0044*/ 	.byte	0x00, 0xf5, 0x21, 0x00


	//----- nvinfo : EIATTR_KPARAM_INFO
	.align		4
.L_65:
        /*0048*/ 	.byte	0x04, 0x17
        /*004a*/ 	.short	(.L_67 - .L_66)
.L_66:
        /*004c*/ 	.word	0x00000000
        /*0050*/ 	.short	0x0000
        /*0052*/ 	.short	0x0000
        /*0054*/ 	.byte	0x00, 0xf5, 0x21, 0x00


	//----- nvinfo : EIATTR_SPARSE_MMA_MASK
	.align		4
.L_67:
        /*0058*/ 	.byte	0x03, 0x50
        /*005a*/ 	.short	0x0000


	//----- nvinfo : EIATTR_MAXREG_COUNT
	.align		4
        /*005c*/ 	.byte	0x03, 0x1b
        /*005e*/ 	.short	0x00ff


	//----- nvinfo : EIATTR_MERCURY_ISA_VERSION
	.align		4
        /*0060*/ 	.byte	0x03, 0x5f
        /*0062*/ 	.short	0x0101


	//----- nvinfo : EIATTR_VRC_CTA_INIT_COUNT
	.align		4
        /*0064*/ 	.byte	0x02, 0x4a
	.zero		1
	.zero		1


	//----- nvinfo : EIATTR_EXIT_INSTR_OFFSETS
	.align		4
        /*0068*/ 	.byte	0x04, 0x1c
        /*006a*/ 	.short	(.L_69 - .L_68)


	//   ....[0]....
.L_68:
        /*006c*/ 	.word	0x00000850


	//----- nvinfo : EIATTR_CBANK_PARAM_SIZE
	.align		4
.L_69:
        /*0070*/ 	.byte	0x03, 0x19
        /*0072*/ 	.short	0x0020


	//----- nvinfo : EIATTR_PARAM_CBANK
	.align		4
        /*0074*/ 	.byte	0x04, 0x0a
        /*0076*/ 	.short	(.L_71 - .L_70)
	.align		4
.L_70:
        /*0078*/ 	.word	index@(.nv.constant0._Z6matmulPfS_S_ii)
        /*007c*/ 	.short	0x0380
        /*007e*/ 	.short	0x0020


	//----- nvinfo : EIATTR_SW_WAR
	.align		4
.L_71:
        /*0080*/ 	.byte	0x04, 0x36
        /*0082*/ 	.short	(.L_73 - .L_72)
.L_72:
        /*0084*/ 	.word	0x00000008
.L_73:


//--------------------- .nv.info._Z6kernelv       --------------------------
	.section	.nv.info._Z6kernelv,"",@"SHT_CUDA_INFO"
	.sectionflags	@""
	.align	4


	//----- nvinfo : EIATTR_CUDA_API_VERSION
	.align		4
        /*0000*/ 	.byte	0x04, 0x37
        /*0002*/ 	.short	(.L_75 - .L_74)
.L_74:
        /*0004*/ 	.word	0x00000082


	//----- nvinfo : EIATTR_SPARSE_MMA_MASK
	.align		4
.L_75:
        /*0008*/ 	.byte	0x03, 0x50
        /*000a*/ 	.short	0x0000


	//----- nvinfo : EIATTR_MAXREG_COUNT
	.align		4
        /*000c*/ 	.byte	0x03, 0x1b
        /*000e*/ 	.short	0x00ff


	//----- nvinfo : EIATTR_MERCURY_ISA_VERSION
	.align		4
        /*0010*/ 	.byte	0x03, 0x5f
        /*0012*/ 	.short	0x0101


	//----- nvinfo : EIATTR_VRC_CTA_INIT_COUNT
	.align		4
        /*0014*/ 	.byte	0x02, 0x4a
	.zero		1
	.zero		1


	//----- nvinfo : EIATTR_EXIT_INSTR_OFFSETS
	.align		4
        /*0018*/ 	.byte	0x04, 0x1c
        /*001a*/ 	.short	(.L_77 - .L_76)


	//   ....[0]....
.L_76:
        /*001c*/ 	.word	0x00000010


	//----- nvinfo : EIATTR_SW_WAR
	.align		4
.L_77:
        /*0020*/ 	.byte	0x04, 0x36
        /*0022*/ 	.short	(.L_79 - .L_78)
.L_78:
        /*0024*/ 	.word	0x00000008
.L_79:


//--------------------- .nv.callgraph             --------------------------
	.section	.nv.callgraph,"",@"SHT_CUDA_CALLGRAPH"
	.align	4
	.sectionentsize	8
	.align		4
        /*0000*/ 	.word	0x00000000
	.align		4
        /*0004*/ 	.word	0xffffffff
	.align		4
        /*0008*/ 	.word	0x00000000
	.align		4
        /*000c*/ 	.word	0xfffffffe
	.align		4
        /*0010*/ 	.word	0x00000000
	.align		4
        /*0014*/ 	.word	0xfffffffd
	.align		4
        /*0018*/ 	.word	0x00000000
	.align		4
        /*001c*/ 	.word	0xfffffffc


//--------------------- .text._Z13reduction_sumPf --------------------------
	.section	.text._Z13reduction_sumPf,"ax",@progbits
	.align	128
        .global         _Z13reduction_sumPf
        .type           _Z13reduction_sumPf,@function
        .size           _Z13reduction_sumPf,(.L_x_15 - _Z13reduction_sumPf)
        .other          _Z13reduction_sumPf,@"STO_CUDA_ENTRY STV_DEFAULT"
_Z13reduction_sumPf:
.text._Z13reduction_sumPf:
[----:B------:R-:W-:Y:S08]  /*0000*/  LDC R1, c[0x0][0x37c] ;  /* 0x0000df00ff017b82 */ /* 0x000ff00000000800 */
[----:B------:R-:W0:Y:S02]  /*0010*/  LDC R0, c[0x0][0x360] ;  /* 0x0000d800ff007b82 */ /* 0x000e240000000800 */
[----:B0-----:R-:W-:-:S13]  /*0020*/  ISETP.GE.U32.AND P0, PT, R0, 0x2, PT ;  /* 0x000000020000780c */ /* 0x001fda0003f06070 */
[----:B------:R-:W-:Y:S05]  /*0030*/  @!P0 EXIT ;  /* 0x000000000000894d */ /* 0x000fea0003800000 */
[----:B------:R-:W0:Y:S01]  /*0040*/  S2R R9, SR_TID.X ;  /* 0x0000000000097919 */ /* 0x000e220000002100 */
[----:B------:R-:W0:Y:S01]  /*0050*/  LDC.64 R2, c[0x0][0x380] ;  /* 0x0000e000ff027b82 */ /* 0x000e220000000a00 */
[----:B------:R-:W1:Y:S02]  /*0060*/  LDCU.64 UR4, c[0x0][0x358] ;  /* 0x00006b00ff0477ac */ /* 0x000e640008000a00 */
[----:B01----:R-:W-:-:S07]  /*0070*/  IMAD.WIDE.U32 R2, R9, 0x4, R2 ;  /* 0x0000000409027825 */ /* 0x003fce00078e0002 */
.L_x_2:
[----:B------:R-:W-:Y:S01]  /*0080*/  SHF.R.U32.HI R6, RZ, 0x1, R0 ;  /* 0x00000001ff067819 */ /* 0x000fe20000011600 */
[----:B------:R-:W-:Y:S01]  /*0090*/  BSSY.RECONVERGENT B0, `(.L_x_0) ;  /* 0x0000009000007945 */ /* 0x000fe20003800200 */
[----:B------:R-:W-:Y:S02]  /*00a0*/  ISETP.GT.U32.AND P1, PT, R0, 0x3, PT ;  /* 0x000000030000780c */ /* 0x000fe40003f24070 */
[----:B------:R-:W-:-:S13]  /*00b0*/  ISETP.GE.U32.AND P0, PT, R9, R6, PT ;  /* 0x000000060900720c */ /* 0x000fda0003f06070 */
[----:B0-----:R-:W-:Y:S05]  /*00c0*/  @P0 BRA `(.L_x_1) ;  /* 0x0000000000140947 */ /* 0x001fea0003800000 */
[----:B------:R-:W-:Y:S01]  /*00d0*/  IMAD.WIDE.U32 R4, R6, 0x4, R2 ;  /* 0x0000000406047825 */ /* 0x000fe200078e0002 */
[----:B------:R-:W2:Y:S05]  /*00e0*/  LDG.E R7, desc[UR4][R2.64] ;  /* 0x0000000402077981 */ /* 0x000eaa000c1e1900 */
[----:B------:R-:W2:Y:S02]  /*00f0*/  LDG.E R4, desc[UR4][R4.64] ;  /* 0x0000000404047981 */ /* 0x000ea4000c1e1900 */
[----:B--2---:R-:W-:-:S05]  /*0100*/  FADD R7, R4, R7 ;  /* 0x0000000704077221 */ /* 0x004fca0000000000 */
[----:B------:R0:W-:Y:S02]  /*0110*/  STG.E desc[UR4][R2.64], R7 ;  /* 0x0000000702007986 */ /* 0x0001e4000c101904 */
.L_x_1:
[----:B------:R-:W-:Y:S05]  /*0120*/  BSYNC.RECONVERGENT B0 ;  /* 0x0000000000007941 */ /* 0x000fea0003800200 */
.L_x_0:
[----:B------:R-:W-:Y:S01]  /*0130*/  MOV R0, R6 ;  /* 0x0000000600007202 */ /* 0x000fe20000000f00 */
[----:B------:R-:W-:Y:S06]  /*0140*/  @P1 BRA `(.L_x_2) ;  /* 0xfffffffc00cc1947 */ /* 0x000fec000383ffff */
[----:B------:R-:W-:Y:S05]  /*0150*/  EXIT ;  /* 0x000000000000794d */ /* 0x000fea0003800000 */
.L_x_3:
[----:B------:R-:W-:-:S00]  /*0160*/  BRA `(.L_x_3) ;  /* 0xfffffffc00fc7947 */ /* 0x000fc0000383ffff */
[----:B------:R-:W-:-:S00]  /*0170*/  NOP ;  /* 0x0000000000007918 */ /* 0x000fc00000000000 */
        /* <DEDUP_REMOVED lines=8> */
.L_x_15:


//--------------------- .text._Z9matmul_smPfS_S_iii --------------------------
	.section	.text._Z9matmul_smPfS_S_iii,"ax",@progbits
	.align	128
        .global         _Z9matmul_smPfS_S_iii
        .type           _Z9matmul_smPfS_S_iii,@function
        .size           _Z9matmul_smPfS_S_iii,(.L_x_16 - _Z9matmul_smPfS_S_iii)
        .other          _Z9matmul_smPfS_S_iii,@"STO_CUDA_ENTRY STV_DEFAULT"
_Z9matmul_smPfS_S_iii:
.text._Z9matmul_smPfS_S_iii:
[----:B------:R-:W-:Y:S01]  /*0000*/  LDC R1, c[0x0][0x37c] ;  /* 0x0000df00ff017b82 */ /* 0x000fe20000000800 */
[----:B------:R-:W0:Y:S01]  /*0010*/  LDCU UR5, c[0x0][0x398] ;  /* 0x00007300ff0577ac */ /* 0x000e220008000800 */
[----:B------:R-:W1:Y:S01]  /*0020*/  S2R R17, SR_CTAID.X ;  /* 0x0000000000117919 */ /* 0x000e620000002500 */
[----:B------:R-:W-:Y:S01]  /*0030*/  HFMA2 R22, -RZ, RZ, 0, 0 ;  /* 0x00000000ff167431 */ /* 0x000fe200000001ff */
[----:B------:R-:W2:Y:S01]  /*0040*/  LDCU.64 UR10, c[0x0][0x358] ;  /* 0x00006b00ff0a77ac */ /* 0x000ea20008000a00 */
[----:B------:R-:W3:Y:S01]  /*0050*/  S2R R0, SR_CTAID.Y ;  /* 0x0000000000007919 */ /* 0x000ee20000002600 */
[----:B------:R-:W4:Y:S01]  /*0060*/  S2R R2, SR_TID.X ;  /* 0x0000000000027919 */ /* 0x000f220000002100 */
[----:B------:R-:W1:Y:S01]  /*0070*/  S2R R3, SR_TID.Y ;  /* 0x0000000000037919 */ /* 0x000e620000002200 */
[----:B0-----:R-:W-:Y:S02]  /*0080*/  USHF.R.S32.HI UR4, URZ, 0x1f, UR5 ;  /* 0x0000001fff047899 */ /* 0x001fe40008011405 */
[----:B------:R-:W-:-:S02]  /*0090*/  ULOP3.LUT UP0, URZ, UR5, 0xf, URZ, 0xc0, !UPT ;  /* 0x0000000f05ff7892 */ /* 0x000fc4000f80c0ff */
[----:B------:R-:W-:-:S04]  /*00a0*/  ULEA.HI UR4, UR4, UR5, URZ, 0x4 ;  /* 0x0000000504047291 */ /* 0x000fc8000f8f20ff */
[----:B------:R-:W-:Y:S02]  /*00b0*/  USHF.R.S32.HI UR5, URZ, 0x4, UR4 ;  /* 0x00000004ff057899 */ /* 0x000fe40008011404 */
[----:B------:R-:W-:-:S03]  /*00c0*/  ULEA.HI.SX32 UR4, UR4, 0x1, 0x1c ;  /* 0x0000000104047891 */ /* 0x000fc6000f8fe2ff */
[----:B------:R-:W-:-:S04]  /*00d0*/  @!UP0 UIADD3 UR4, UPT, UPT, UR5, URZ, URZ ;  /* 0x000000ff05048290 */ /* 0x000fc8000fffe0ff */
[----:B------:R-:W-:-:S09]  /*00e0*/  UISETP.GE.AND UP0, UPT, UR4, 0x1, UPT ;  /* 0x000000010400788c */ /* 0x000fd2000bf06270 */
[----:B-1234-:R-:W-:Y:S05]  /*00f0*/  BRA.U !UP0, `(.L_x_4) ;  /* 0x0000001508f47547 */ /* 0x01efea000b800000 */
[----:B------:R-:W0:Y:S01]  /*0100*/  S2UR UR7, SR_CgaCtaId ;  /* 0x00000000000779c3 */ /* 0x000e220000008800 */
[----:B------:R-:W1:Y:S01]  /*0110*/  LDCU UR8, c[0x0][0x39c] ;  /* 0x00007380ff0877ac */ /* 0x000e620008000800 */
[----:B------:R-:W-:Y:S02]  /*0120*/  LEA R18, R17, R2, 0x4 ;  /* 0x0000000211127211 */ /* 0x000fe400078e20ff */
[----:B------:R-:W-:Y:S01]  /*0130*/  MOV R22, RZ ;  /* 0x000000ff00167202 */ /* 0x000fe20000000f00 */
[----:B------:R-:W-:Y:S01]  /*0140*/  UISETP.GE.U32.AND UP1, UPT, UR4, 0x4, UPT ;  /* 0x000000040400788c */ /* 0x000fe2000bf26070 */
[----:B------:R-:W-:Y:S01]  /*0150*/  MOV R19, RZ ;  /* 0x000000ff00137202 */ /* 0x000fe20000000f00 */
[----:B------:R-:W-:Y:S01]  /*0160*/  UMOV UR5, 0x400 ;  /* 0x0000040000057882 */ /* 0x000fe20000000000 */
[----:B------:R-:W-:Y:S01]  /*0170*/  ULOP3.LUT UP0, UR12, UR4, 0x3, URZ, 0xc0, !UPT ;  /* 0x00000003040c7892 */ /* 0x000fe2000f80c0ff */
[----:B-1----:R-:W-:Y:S01]  /*0180*/  IMAD R18, R18, UR8, R3 ;  /* 0x0000000812127c24 */ /* 0x002fe2000f8e0203 */
[----:B0-----:R-:W-:-:S06]  /*0190*/  ULEA UR6, UR7, UR5, 0x18 ;  /* 0x0000000507067291 */ /* 0x001fcc000f8ec0ff */
[----:B------:R-:W-:Y:S01]  /*01a0*/  LEA R16, R2, UR6, 0x6 ;  /* 0x0000000602107c11 */ /* 0x000fe2000f8e30ff */
[----:B------:R-:W-:Y:S06]  /*01b0*/  BRA.U !UP1, `(.L_x_5) ;  /* 0x0000000d09347547 */ /* 0x000fec000b800000 */
[----:B------:R-:W0:Y:S01]  /*01c0*/  LDC R12, c[0x0][0x3a0] ;  /* 0x0000e800ff0c7b82 */ /* 0x000e220000000800 */
[----:B------:R-:W-:Y:S01]  /*01d0*/  UIADD3 UR6, UPT, UPT, UR5, 0x400, URZ ;  /* 0x0000040005067890 */ /* 0x000fe2000fffe0ff */
[C---:B------:R-:W-:Y:S01]  /*01e0*/  IADD3 R4, PT, PT, R2.reuse, 0x30, RZ ;  /* 0x0000003002047810 */ /* 0x040fe20007ffe0ff */
[----:B------:R-:W-:Y:S01]  /*01f0*/  ULOP3.LUT UR8, UR4, 0x7ffffffc, URZ, 0xc0, !UPT ;  /* 0x7ffffffc04087892 */ /* 0x000fe2000f8ec0ff */
[C---:B------:R-:W-:Y:S01]  /*0200*/  IADD3 R5, PT, PT, R2.reuse, 0x20, RZ ;  /* 0x0000002002057810 */ /* 0x040fe20007ffe0ff */
[----:B------:R-:W-:Y:S01]  /*0210*/  ULEA UR6, UR7, UR6, 0x18 ;  /* 0x0000000607067291 */ /* 0x000fe2000f8ec0ff */
[----:B------:R-:W-:Y:S01]  /*0220*/  IADD3 R6, PT, PT, R2, 0x10, RZ ;  /* 0x0000001002067810 */ /* 0x000fe20007ffe0ff */
[----:B------:R-:W-:Y:S01]  /*0230*/  UIADD3 UR9, UPT, UPT, -UR8, URZ, URZ ;  /* 0x000000ff08097290 */ /* 0x000fe2000fffe1ff */
[----:B------:R-:W-:Y:S02]  /*0240*/  MOV R22, RZ ;  /* 0x000000ff00167202 */ /* 0x000fe40000000f00 */
[----:B------:R-:W-:-:S02]  /*0250*/  MOV R20, R18 ;  /* 0x0000001200147202 */ /* 0x000fc40000000f00 */
[C---:B------:R-:W-:Y:S02]  /*0260*/  LEA R15, R3.reuse, UR6, 0x2 ;  /* 0x00000006030f7c11 */ /* 0x040fe4000f8e10ff */
[----:B------:R-:W-:Y:S02]  /*0270*/  LEA R14, R3, R16, 0x2 ;  /* 0x00000010030e7211 */ /* 0x000fe400078e10ff */
[----:B------:R-:W-:Y:S02]  /*0280*/  MOV R19, UR8 ;  /* 0x0000000800137c02 */ /* 0x000fe40008000f00 */
[----:B------:R-:W-:Y:S01]  /*0290*/  LEA R13, R2, R15, 0x6 ;  /* 0x0000000f020d7211 */ /* 0x000fe200078e30ff */
[-CC-:B0-----:R-:W-:Y:S02]  /*02a0*/  IMAD R27, R4, R12.reuse, R3.reuse ;  /* 0x0000000c041b7224 */ /* 0x181fe400078e0203 */
[-CC-:B------:R-:W-:Y:S02]  /*02b0*/  IMAD R5, R5, R12.reuse, R3.reuse ;  /* 0x0000000c05057224 */ /* 0x180fe400078e0203 */
[-CC-:B------:R-:W-:Y:S01]  /*02c0*/  IMAD R23, R6, R12.reuse, R3.reuse ;  /* 0x0000000c06177224 */ /* 0x180fe200078e0203 */
[----:B------:R-:W-:Y:S01]  /*02d0*/  LEA R27, R0, R27, 0x4 ;  /* 0x0000001b001b7211 */ /* 0x000fe200078e20ff */
[----:B------:R-:W-:Y:S01]  /*02e0*/  IMAD R21, R2, R12, R3 ;  /* 0x0000000c02157224 */ /* 0x000fe200078e0203 */
[----:B------:R-:W-:-:S02]  /*02f0*/  LEA R25, R0, R5, 0x4 ;  /* 0x0000000500197211 */ /* 0x000fc400078e20ff */
[C---:B------:R-:W-:Y:S02]  /*0300*/  LEA R23, R0.reuse, R23, 0x4 ;  /* 0x0000001700177211 */ /* 0x040fe400078e20ff */
[----:B------:R-:W-:-:S07]  /*0310*/  LEA R21, R0, R21, 0x4 ;  /* 0x0000001500157211 */ /* 0x000fce00078e20ff */
.L_x_6:
[----:B------:R-:W0:Y:S08]  /*0320*/  LDC.64 R28, c[0x0][0x380] ;  /* 0x0000e000ff1c7b82 */ /* 0x000e300000000a00 */
[----:B------:R-:W1:Y:S01]  /*0330*/  LDC.64 R8, c[0x0][0x388] ;  /* 0x0000e200ff087b82 */ /* 0x000e620000000a00 */
[----:B0-----:R-:W-:-:S05]  /*0340*/  IMAD.WIDE R28, R20, 0x4, R28 ;  /* 0x00000004141c7825 */ /* 0x001fca00078e021c */
[----:B------:R-:W2:Y:S01]  /*0350*/  LDG.E R24, desc[UR10][R28.64] ;  /* 0x0000000a1c187981 */ /* 0x000ea2000c1e1900 */
[----:B-1----:R-:W-:-:S06]  /*0360*/  IMAD.WIDE R10, R21, 0x4, R8 ;  /* 0x00000004150a7825 */ /* 0x002fcc00078e0208 */
[----:B------:R-:W3:Y:S04]  /*0370*/  LDG.E R10, desc[UR10][R10.64] ;  /* 0x0000000a0a0a7981 */ /* 0x000ee8000c1e1900 */
[----:B--2---:R-:W-:Y:S04]  /*0380*/  STS [R14], R24 ;  /* 0x000000180e007388 */ /* 0x004fe80000000800 */
[----:B---3--:R-:W-:Y:S01]  /*0390*/  STS [R13], R10 ;  /* 0x0000000a0d007388 */ /* 0x008fe20000000800 */
[----:B------:R-:W-:Y:S06]  /*03a0*/  BAR.SYNC.DEFER_BLOCKING 0x0 ;  /* 0x0000000000007b1d */ /* 0x000fec0000010000 */
[----:B------:R-:W-:Y:S04]  /*03b0*/  LDS R26, [R15] ;  /* 0x000000000f1a7984 */ /* 0x000fe80000000800 */
[----:B------:R-:W0:Y:S04]  /*03c0*/  LDS.128 R4, [R16] ;  /* 0x0000000010047984 */ /* 0x000e280000000c00 */
[----:B------:R-:W-:Y:S04]  /*03d0*/  LDS R24, [R15+0x100] ;  /* 0x000100000f187984 */ /* 0x000fe80000000800 */
[----:B------:R-:W-:Y:S01]  /*03e0*/  LDS R10, [R15+0x200] ;  /* 0x000200000f0a7984 */ /* 0x000fe20000000800 */
[----:B0-----:R-:W-:-:S03]  /*03f0*/  FFMA R4, R4, R26, R22 ;  /* 0x0000001a04047223 */ /* 0x001fc60000000016 */
[----:B------:R-:W0:Y:S02]  /*0400*/  LDS R22, [R15+0x40] ;  /* 0x000040000f167984 */ /* 0x000e240000000800 */
[----:B0-----:R-:W-:Y:S02]  /*0410*/  FFMA R5, R22, R5, R4 ;  /* 0x0000000516057223 */ /* 0x001fe40000000004 */
[----:B------:R-:W0:Y:S04]  /*0420*/  LDS R4, [R15+0x80] ;  /* 0x000080000f047984 */ /* 0x000e280000000800 */
[----:B------:R-:W1:Y:S01]  /*0430*/  LDS R22, [R15+0xc0] ;  /* 0x0000c0000f167984 */ /* 0x000e620000000800 */
[----:B0-----:R-:W-:-:S04]  /*0440*/  FFMA R4, R4, R6, R5 ;  /* 0x0000000604047223 */ /* 0x001fc80000000005 */
[----:B-1----:R-:W-:Y:S02]  /*0450*/  FFMA R11, R22, R7, R4 ;  /* 0x00000007160b7223 */ /* 0x002fe40000000004 */
[----:B------:R-:W0:Y:S02]  /*0460*/  LDS.128 R4, [R16+0x10] ;  /* 0x0000100010047984 */ /* 0x000e240000000c00 */
[----:B0-----:R-:W-:Y:S02]  /*0470*/  FFMA R4, R4, R24, R11 ;  /* 0x0000001804047223 */ /* 0x001fe4000000000b */
        /* <DEDUP_REMOVED lines=8> */
[----:B------:R-:W0:Y:S04]  /*0500*/  LDS R11, [R15+0x240] ;  /* 0x000240000f0b7984 */ /* 0x000e280000000800 */
[----:B------:R-:W-:Y:S01]  /*0510*/  LDS R10, [R15+0x300] ;  /* 0x000300000f0a7984 */ /* 0x000fe20000000800 */
[----:B0-----:R-:W-:-:S03]  /*0520*/  FFMA R5, R11, R5, R4 ;  /* 0x000000050b057223 */ /* 0x001fc60000000004 */
[----:B------:R-:W0:Y:S04]  /*0530*/  LDS R4, [R15+0x280] ;  /* 0x000280000f047984 */ /* 0x000e280000000800 */
[----:B------:R-:W1:Y:S01]  /*0540*/  LDS R11, [R15+0x2c0] ;  /* 0x0002c0000f0b7984 */ /* 0x000e620000000800 */
[----:B0-----:R-:W-:-:S04]  /*0550*/  FFMA R4, R4, R6, R5 ;  /* 0x0000000604047223 */ /* 0x001fc80000000005 */
[----:B-1----:R-:W-:Y:S02]  /*0560*/  FFMA R11, R11, R7, R4 ;  /* 0x000000070b0b7223 */ /* 0x002fe40000000004 */
[----:B------:R-:W0:Y:S02]  /*0570*/  LDS.128 R4, [R16+0x30] ;  /* 0x0000300010047984 */ /* 0x000e240000000c00 */
[----:B0-----:R-:W-:Y:S02]  /*0580*/  FFMA R4, R4, R10, R11 ;  /* 0x0000000a04047223 */ /* 0x001fe4000000000b */
[----:B------:R-:W0:Y:S04]  /*0590*/  LDS R11, [R15+0x340] ;  /* 0x000340000f0b7984 */ /* 0x000e280000000800 */
[----:B------:R-:W1:Y:S01]  /*05a0*/  LDS R10, [R15+0x380] ;  /* 0x000380000f0a7984 */ /* 0x000e620000000800 */
[----:B0-----:R-:W-:-:S04]  /*05b0*/  FFMA R5, R11, R5, R4 ;  /* 0x000000050b057223 */ /* 0x001fc80000000004 */
[----:B-1----:R-:W-:Y:S02]  /*05c0*/  FFMA R6, R10, R6, R5 ;  /* 0x000000060a067223 */ /* 0x002fe40000000005 */
[----:B------:R-:W0:Y:S01]  /*05d0*/  LDS R5, [R15+0x3c0] ;  /* 0x0003c0000f057984 */ /* 0x000e220000000800 */
[----:B------:R-:W-:Y:S01]  /*05e0*/  BAR.SYNC.DEFER_BLOCKING 0x0 ;  /* 0x0000000000007b1d */ /* 0x000fe20000010000 */
[----:B------:R-:W-:-:S05]  /*05f0*/  IMAD.WIDE R10, R23, 0x4, R8 ;  /* 0x00000004170a7825 */ /* 0x000fca00078e0208 */
[----:B------:R-:W2:Y:S04]  /*0600*/  LDG.E R24, desc[UR10][R28.64+0x40] ;  /* 0x0000400a1c187981 */ /* 0x000ea8000c1e1900 */
[----:B------:R-:W3:Y:S01]  /*0610*/  LDG.E R10, desc[UR10][R10.64] ;  /* 0x0000000a0a0a7981 */ /* 0x000ee2000c1e1900 */
[----:B0-----:R-:W-:-:S03]  /*0620*/  FFMA R22, R5, R7, R6 ;  /* 0x0000000705167223 */ /* 0x001fc60000000006 */
        /* <DEDUP_REMOVED lines=10> */
[----:B------:R-:W0:Y:S02]  /*06d0*/  LDS R4, [R15+0x80] ;  /* 0x000080000f047984 */ /* 0x000e240000000800 */
[----:B0-----:R-:W-:-:S04]  /*06e0*/  FFMA R4, R4, R6, R5 ;  /* 0x0000000604047223 */ /* 0x001fc80000000005 */
[----:B------:R-:W-:Y:S02]  /*06f0*/  FFMA R11, R11, R7, R4 ;  /* 0x000000070b0b7223 */ /* 0x000fe40000000004 */
        /* <DEDUP_REMOVED lines=41> */
[----:B------:R-:W-:Y:S01]  /*0990*/  LDS R22, [R15+0x3c0] ;  /* 0x0003c0000f167984 */ /* 0x000fe20000000800 */
        /* <DEDUP_REMOVED lines=22> */
[----:B------:R-:W0:Y:S02]  /*0b00*/  LDS R11, [R15+0x340] ;  /* 0x000340000f0b7984 */ /* 0x000e240000000800 */
[----:B0-----:R-:W-:Y:S01]  /*0b10*/  FFMA R11, R11, R5, R4 ;  /* 0x000000050b0b7223 */ /* 0x001fe20000000004 */
[----:B------:R-:W-:Y:S02]  /*0b20*/  IMAD.WIDE R4, R27, 0x4, R8 ;  /* 0x000000041b047825 */ /* 0x000fe400078e0208 */
[----:B------:R-:W0:Y:S01]  /*0b30*/  LDS R8, [R15+0x380] ;  /* 0x000380000f087984 */ /* 0x000e220000000800 */
[----:B------:R-:W-:Y:S06]  /*0b40*/  BAR.SYNC.DEFER_BLOCKING 0x0 ;  /* 0x0000000000007b1d */ /* 0x000fec0000010000 */
[----:B------:R-:W2:Y:S04]  /*0b50*/  LDG.E R29, desc[UR10][R28.64+0xc0] ;  /* 0x0000c00a1c1d7981 */ /* 0x000ea8000c1e1900 */
[----:B------:R-:W3:Y:S01]  /*0b60*/  LDG.E R4, desc[UR10][R4.64] ;  /* 0x0000000a04047981 */ /* 0x000ee2000c1e1900 */
[----:B0-----:R-:W-:-:S04]  /*0b70*/  FFMA R26, R8, R6, R11 ;  /* 0x00000006081a7223 */ /* 0x001fc8000000000b */
[----:B------:R-:W-:Y:S01]  /*0b80*/  FFMA R7, R22, R7, R26 ;  /* 0x0000000716077223 */ /* 0x000fe2000000001a */
[----:B------:R-:W-:-:S04]  /*0b90*/  UIADD3 UR9, UPT, UPT, UR9, 0x4, URZ ;  /* 0x0000000409097890 */ /* 0x000fc8000fffe0ff */
[----:B------:R-:W-:Y:S01]  /*0ba0*/  UISETP.NE.AND UP1, UPT, UR9, URZ, UPT ;  /* 0x000000ff0900728c */ /* 0x000fe2000bf25270 */
[----:B------:R-:W-:Y:S02]  /*0bb0*/  IADD3 R20, PT, PT, R20, 0x40, RZ ;  /* 0x0000004014147810 */ /* 0x000fe40007ffe0ff */
[C---:B------:R-:W-:Y:S02]  /*0bc0*/  LEA R27, R12.reuse, R27, 0x6 ;  /* 0x0000001b0c1b7211 */ /* 0x040fe400078e30ff */
[C---:B------:R-:W-:Y:S02]  /*0bd0*/  LEA R25, R12.reuse, R25, 0x6 ;  /* 0x000000190c197211 */ /* 0x040fe400078e30ff */
[C---:B------:R-:W-:Y:S02]  /*0be0*/  LEA R23, R12.reuse, R23, 0x6 ;  /* 0x000000170c177211 */ /* 0x040fe400078e30ff */
[----:B------:R-:W-:Y:S01]  /*0bf0*/  LEA R21, R12, R21, 0x6 ;  /* 0x000000150c157211 */ /* 0x000fe200078e30ff */
[----:B--2---:R-:W-:Y:S04]  /*0c00*/  STS [R14], R29 ;  /* 0x0000001d0e007388 */ /* 0x004fe80000000800 */
[----:B---3--:R-:W-:Y:S01]  /*0c10*/  STS [R13], R4 ;  /* 0x000000040d007388 */ /* 0x008fe20000000800 */
[----:B------:R-:W-:Y:S06]  /*0c20*/  BAR.SYNC.DEFER_BLOCKING 0x0 ;  /* 0x0000000000007b1d */ /* 0x000fec0000010000 */
[----:B------:R-:W-:Y:S04]  /*0c30*/  LDS R24, [R15] ;  /* 0x000000000f187984 */ /* 0x000fe80000000800 */
[----:B------:R-:W0:Y:S04]  /*0c40*/  LDS.128 R8, [R16] ;  /* 0x0000000010087984 */ /* 0x000e280000000c00 */
[----:B------:R-:W1:Y:S04]  /*0c50*/  LDS R5, [R15+0x40] ;  /* 0x000040000f057984 */ /* 0x000e680000000800 */
[----:B------:R-:W2:Y:S04]  /*0c60*/  LDS R6, [R15+0x80] ;  /* 0x000080000f067984 */ /* 0x000ea80000000800 */
[----:B------:R-:W3:Y:S04]  /*0c70*/  LDS R22, [R15+0xc0] ;  /* 0x0000c0000f167984 */ /* 0x000ee80000000800 */
[----:B------:R-:W-:Y:S01]  /*0c80*/  LDS R29, [R15+0x180] ;  /* 0x000180000f1d7984 */ /* 0x000fe20000000800 */
[----:B0-----:R-:W-:-:S04]  /*0c90*/  FFMA R8, R8, R24, R7 ;  /* 0x0000001808087223 */ /* 0x001fc80000000007 */
[----:B-1----:R-:W-:Y:S02]  /*0ca0*/  FFMA R5, R5, R9, R8 ;  /* 0x0000000905057223 */ /* 0x002fe40000000008 */
[----:B------:R-:W-:Y:S02]  /*0cb0*/  LDS R9, [R15+0x100] ;  /* 0x000100000f097984 */ /* 0x000fe40000000800 */
[----:B--2---:R-:W-:Y:S02]  /*0cc0*/  FFMA R10, R6, R10, R5 ;  /* 0x0000000a060a7223 */ /* 0x004fe40000000005 */
[----:B------:R-:W0:Y:S04]  /*0cd0*/  LDS.128 R4, [R16+0x10] ;  /* 0x0000100010047984 */ /* 0x000e280000000c00 */
[----:B------:R-:W1:Y:S01]  /*0ce0*/  LDS R8, [R15+0x140] ;  /* 0x000140000f087984 */ /* 0x000e620000000800 */
[----:B---3--:R-:W-:-:S03]  /*0cf0*/  FFMA R11, R22, R11, R10 ;  /* 0x0000000b160b7223 */ /* 0x008fc6000000000a */
[----:B------:R-:W2:Y:S01]  /*0d00*/  LDS R22, [R15+0x1c0] ;  /* 0x0001c0000f167984 */ /* 0x000ea20000000800 */
[----:B0-----:R-:W-:-:S04]  /*0d10*/  FFMA R4, R4, R9, R11 ;  /* 0x0000000904047223 */ /* 0x001fc8000000000b */
[----:B-1----:R-:W-:Y:S02]  /*0d20*/  FFMA R4, R8, R5, R4 ;  /* 0x0000000508047223 */ /* 0x002fe40000000004 */
[----:B------:R-:W-:Y:S04]  /*0d30*/  LDS R5, [R15+0x200] ;  /* 0x000200000f057984 */ /* 0x000fe80000000800 */
[----:B------:R-:W0:Y:S01]  /*0d40*/  LDS.128 R8, [R16+0x20] ;  /* 0x0000200010087984 */ /* 0x000e220000000c00 */
[----:B------:R-:W-:-:S03]  /*0d50*/  FFMA R29, R29, R6, R4 ;  /* 0x000000061d1d7223 */ /* 0x000fc60000000004 */
[----:B------:R-:W1:Y:S01]  /*0d60*/  LDS R4, [R15+0x240] ;  /* 0x000240000f047984 */ /* 0x000e620000000800 */
[----:B--2---:R-:W-:-:S03]  /*0d70*/  FFMA R7, R22, R7, R29 ;  /* 0x0000000716077223 */ /* 0x004fc6000000001d */
[----:B------:R-:W2:Y:S04]  /*0d80*/  LDS R29, [R15+0x280] ;  /* 0x000280000f1d7984 */ /* 0x000ea80000000800 */
[----:B------:R-:W3:Y:S01]  /*0d90*/  LDS R22, [R15+0x2c0] ;  /* 0x0002c0000f167984 */ /* 0x000ee20000000800 */
[----:B0-----:R-:W-:-:S04]  /*0da0*/  FFMA R8, R8, R5, R7 ;  /* 0x0000000508087223 */ /* 0x001fc80000000007 */
[----:B-1----:R-:W-:Y:S02]  /*0db0*/  FFMA R8, R4, R9, R8 ;  /* 0x0000000904087223 */ /* 0x002fe40000000008 */
[----:B------:R-:W-:Y:S04]  /*0dc0*/  LDS R9, [R15+0x300] ;  /* 0x000300000f097984 */ /* 0x000fe80000000800 */
[----:B------:R-:W0:Y:S01]  /*0dd0*/  LDS.128 R4, [R16+0x30] ;  /* 0x0000300010047984 */ /* 0x000e220000000c00 */
[----:B--2---:R-:W-:-:S03]  /*0de0*/  FFMA R29, R29, R10, R8 ;  /* 0x0000000a1d1d7223 */ /* 0x004fc60000000008 */
[----:B------:R-:W1:Y:S01]  /*0df0*/  LDS R8, [R15+0x340] ;  /* 0x000340000f087984 */ /* 0x000e620000000800 */
[----:B---3--:R-:W-:-:S03]  /*0e00*/  FFMA R11, R22, R11, R29 ;  /* 0x0000000b160b7223 */ /* 0x008fc6000000001d */
[----:B------:R-:W2:Y:S04]  /*0e10*/  LDS R10, [R15+0x380] ;  /* 0x000380000f0a7984 */ /* 0x000ea80000000800 */
[----:B------:R-:W3:Y:S01]  /*0e20*/  LDS R29, [R15+0x3c0] ;  /* 0x0003c0000f1d7984 */ /* 0x000ee20000000800 */
[----:B0-----:R-:W-:-:S04]  /*0e30*/  FFMA R4, R4, R9, R11 ;  /* 0x0000000904047223 */ /* 0x001fc8000000000b */
[----:B-1----:R-:W-:-:S04]  /*0e40*/  FFMA R5, R8, R5, R4 ;  /* 0x0000000508057223 */ /* 0x002fc80000000004 */
[----:B--2---:R-:W-:-:S04]  /*0e50*/  FFMA R6, R10, R6, R5 ;  /* 0x000000060a067223 */ /* 0x004fc80000000005 */
[----:B---3--:R-:W-:Y:S01]  /*0e60*/  FFMA R22, R29, R7, R6 ;  /* 0x000000071d167223 */ /* 0x008fe20000000006 */
[----:B------:R-:W-:Y:S06]  /*0e70*/  BAR.SYNC.DEFER_BLOCKING 0x0 ;  /* 0x0000000000007b1d */ /* 0x000fec0000010000 */
[----:B------:R-:W-:Y:S05]  /*0e80*/  BRA.U UP1, `(.L_x_6) ;  /* 0xfffffff501247547 */ /* 0x000fea000b83ffff */
.L_x_5:
[----:B------:R-:W-:Y:S05]  /*0e90*/  BRA.U !UP0, `(.L_x_4) ;  /* 0x00000009088c7547 */ /* 0x000fea000b800000 */
[----:B------:R-:W-:Y:S02]  /*0ea0*/  UISETP.NE.AND UP0, UPT, UR12, 0x1, UPT ;  /* 0x000000010c00788c */ /* 0x000fe4000bf05270 */
[----:B------:R-:W-:-:S04]  /*0eb0*/  ULOP3.LUT UR4, UR4, 0x1, URZ, 0xc0, !UPT ;  /* 0x0000000104047892 */ /* 0x000fc8000f8ec0ff */
[----:B------:R-:W-:-:S03]  /*0ec0*/  UISETP.NE.U32.AND UP1, UPT, UR4, 0x1, UPT ;  /* 0x000000010400788c */ /* 0x000fc6000bf25070 */
[----:B------:R-:W-:Y:S08]  /*0ed0*/  BRA.U !UP0, `(.L_x_7) ;  /* 0x0000000508987547 */ /* 0x000ff0000b800000 */
[----:B------:R-:W0:Y:S01]  /*0ee0*/  LDC.64 R24, c[0x0][0x380] ;  /* 0x0000e000ff187b82 */ /* 0x000e220000000a00 */
[----:B------:R-:W1:Y:S01]  /*0ef0*/  LDCU UR6, c[0x0][0x3a0] ;  /* 0x00007400ff0677ac */ /* 0x000e620008000800 */
[C---:B------:R-:W-:Y:S02]  /*0f00*/  LEA R14, R19.reuse, R2, 0x4 ;  /* 0x00000002130e7211 */ /* 0x040fe400078e20ff */
[----:B------:R-:W-:Y:S02]  /*0f10*/  LEA R15, R0, R3, 0x4 ;  /* 0x00000003000f7211 */ /* 0x000fe400078e20ff */
[----:B------:R-:W-:Y:S02]  /*0f20*/  LEA R5, R19, R18, 0x4 ;  /* 0x0000001213057211 */ /* 0x000fe400078e20ff */
[----:B------:R-:W2:Y:S01]  /*0f30*/  LDC.64 R12, c[0x0][0x388] ;  /* 0x0000e200ff0c7b82 */ /* 0x000ea20000000a00 */
[----:B-1----:R-:W-:Y:S02]  /*0f40*/  IMAD R7, R14, UR6, R15 ;  /* 0x000000060e077c24 */ /* 0x002fe4000f8e020f */
[----:B0-----:R-:W-:-:S04]  /*0f50*/  IMAD.WIDE R24, R5, 0x4, R24 ;  /* 0x0000000405187825 */ /* 0x001fc800078e0218 */
[----:B--2---:R-:W-:Y:S02]  /*0f60*/  IMAD.WIDE R4, R7, 0x4, R12 ;  /* 0x0000000407047825 */ /* 0x004fe400078e020c */
[----:B------:R-:W2:Y:S04]  /*0f70*/  LDG.E R7, desc[UR10][R24.64] ;  /* 0x0000000a18077981 */ /* 0x000ea8000c1e1900 */
[----:B------:R-:W3:Y:S01]  /*0f80*/  LDG.E R4, desc[UR10][R4.64] ;  /* 0x0000000a04047981 */ /* 0x000ee2000c1e1900 */
[----:B------:R-:W-:Y:S01]  /*0f90*/  UIADD3 UR4, UPT, UPT, UR5, 0x400, URZ ;  /* 0x0000040005047890 */ /* 0x000fe2000fffe0ff */
[----:B------:R-:W-:Y:S02]  /*0fa0*/  LEA R20, R3, R16, 0x2 ;  /* 0x0000001003147211 */ /* 0x000fe400078e10ff */
[----:B------:R-:W-:Y:S01]  /*0fb0*/  IADD3 R14, PT, PT, R14, 0x10, RZ ;  /* 0x000000100e0e7810 */ /* 0x000fe20007ffe0ff */
[----:B------:R-:W-:-:S04]  /*0fc0*/  ULEA UR4, UR7, UR4, 0x18 ;  /* 0x0000000407047291 */ /* 0x000fc8000f8ec0ff */
[----:B------:R-:W-:Y:S02]  /*0fd0*/  IMAD R15, R14, UR6, R15 ;  /* 0x000000060e0f7c24 */ /* 0x000fe4000f8e020f */
[----:B------:R-:W-:-:S04]  /*0fe0*/  LEA R21, R3, UR4, 0x2 ;  /* 0x0000000403157c11 */ /* 0x000fc8000f8e10ff */
        /* <DEDUP_REMOVED lines=8> */
[----:B------:R-:W3:Y:S01]  /*1070*/  LDS R26, [R21+0xc0] ;  /* 0x0000c000151a7984 */ /* 0x000ee20000000800 */
[----:B0-----:R-:W-:-:S03]  /*1080*/  FFMA R8, R8, R27, R22 ;  /* 0x0000001b08087223 */ /* 0x001fc60000000016 */
[----:B------:R-:W-:Y:S01]  /*1090*/  LDS R27, [R21+0x180] ;  /* 0x00018000151b7984 */ /* 0x000fe20000000800 */
[----:B-1----:R-:W-:-:S03]  /*10a0*/  FFMA R5, R5, R9, R8 ;  /* 0x0000000905057223 */ /* 0x002fc60000000008 */
[----:B------:R-:W-:Y:S01]  /*10b0*/  LDS R9, [R21+0x100] ;  /* 0x0001000015097984 */ /* 0x000fe20000000800 */
[----:B--2---:R-:W-:-:S03]  /*10c0*/  FFMA R29, R6, R10, R5 ;  /* 0x0000000a061d7223 */ /* 0x004fc60000000005 */
[----:B------:R-:W0:Y:S01]  /*10d0*/  LDS.128 R4, [R16+0x10] ;  /* 0x0000100010047984 */ /* 0x000e220000000c00 */
[----:B---3--:R-:W-:-:S03]  /*10e0*/  FFMA R11, R26, R11, R29 ;  /* 0x0000000b1a0b7223 */ /* 0x008fc6000000001d */
[----:B------:R-:W1:Y:S04]  /*10f0*/  LDS R8, [R21+0x140] ;  /* 0x0001400015087984 */ /* 0x000e680000000800 */
[----:B------:R-:W2:Y:S04]  /*1100*/  LDS R22, [R21+0x1c0] ;  /* 0x0001c00015167984 */ /* 0x000ea80000000800 */
[----:B------:R-:W-:Y:S01]  /*1110*/  LDS R29, [R21+0x300] ;  /* 0x00030000151d7984 */ /* 0x000fe20000000800 */
[----:B0-----:R-:W-:-:S04]  /*1120*/  FFMA R4, R4, R9, R11 ;  /* 0x0000000904047223 */ /* 0x001fc8000000000b */
[----:B-1----:R-:W-:Y:S02]  /*1130*/  FFMA R4, R8, R5, R4 ;  /* 0x0000000508047223 */ /* 0x002fe40000000004 */
[----:B------:R-:W-:Y:S02]  /*1140*/  LDS R5, [R21+0x200] ;  /* 0x0002000015057984 */ /* 0x000fe40000000800 */
[----:B------:R-:W-:Y:S02]  /*1150*/  FFMA R27, R27, R6, R4 ;  /* 0x000000061b1b7223 */ /* 0x000fe40000000004 */
[----:B------:R-:W0:Y:S02]  /*1160*/  LDS.128 R8, [R16+0x20] ;  /* 0x0000200010087984 */ /* 0x000e240000000c00 */
[----:B--2---:R-:W-:Y:S02]  /*1170*/  FFMA R7, R22, R7, R27 ;  /* 0x0000000716077223 */ /* 0x004fe4000000001b */
[----:B------:R-:W1:Y:S04]  /*1180*/  LDS R4, [R21+0x240] ;  /* 0x0002400015047984 */ /* 0x000e680000000800 */
[----:B------:R-:W2:Y:S04]  /*1190*/  LDS R22, [R21+0x280] ;  /* 0x0002800015167984 */ /* 0x000ea80000000800 */
[----:B------:R-:W3:Y:S01]  /*11a0*/  LDS R6, [R21+0x2c0] ;  /* 0x0002c00015067984 */ /* 0x000ee20000000800 */
[----:B0-----:R-:W-:-:S04]  /*11b0*/  FFMA R5, R8, R5, R7 ;  /* 0x0000000508057223 */ /* 0x001fc80000000007 */
[----:B-1----:R-:W-:-:S04]  /*11c0*/  FFMA R5, R4, R9, R5 ;  /* 0x0000000904057223 */ /* 0x002fc80000000005 */
[----:B--2---:R-:W-:Y:S01]  /*11d0*/  FFMA R7, R22, R10, R5 ;  /* 0x0000000a16077223 */ /* 0x004fe20000000005 */
[----:B------:R-:W-:Y:S01]  /*11e0*/  IMAD.WIDE R4, R15, 0x4, R12 ;  /* 0x000000040f047825 */ /* 0x000fe200078e020c */
[----:B------:R-:W-:Y:S03]  /*11f0*/  LDS R22, [R21+0x3c0] ;  /* 0x0003c00015167984 */ /* 0x000fe60000000800 */
[----:B---3--:R-:W-:Y:S02]  /*1200*/  FFMA R28, R6, R11, R7 ;  /* 0x0000000b061c7223 */ /* 0x008fe40000000007 */
[----:B------:R-:W-:Y:S04]  /*1210*/  LDS R6, [R21+0x340] ;  /* 0x0003400015067984 */ /* 0x000fe80000000800 */
[----:B------:R-:W-:Y:S04]  /*1220*/  LDS R7, [R21+0x380] ;  /* 0x0003800015077984 */ /* 0x000fe80000000800 */
[----:B------:R-:W0:Y:S01]  /*1230*/  LDS.128 R12, [R16+0x30] ;  /* 0x00003000100c7984 */ /* 0x000e220000000c00 */
[----:B------:R-:W-:Y:S06]  /*1240*/  BAR.SYNC.DEFER_BLOCKING 0x0 ;  /* 0x0000000000007b1d */ /* 0x000fec0000010000 */
[----:B------:R-:W2:Y:S04]  /*1250*/  LDG.E R25, desc[UR10][R24.64+0x40] ;  /* 0x0000400a18197981 */ /* 0x000ea8000c1e1900 */
[----:B------:R-:W3:Y:S01]  /*1260*/  LDG.E R4, desc[UR10][R4.64] ;  /* 0x0000000a04047981 */ /* 0x000ee2000c1e1900 */
[----:B------:R-:W-:Y:S01]  /*1270*/  IADD3 R19, PT, PT, R19, 0x2, RZ ;  /* 0x0000000213137810 */ /* 0x000fe20007ffe0ff */
[----:B0-----:R-:W-:-:S04]  /*1280*/  FFMA R12, R12, R29, R28 ;  /* 0x0000001d0c0c7223 */ /* 0x001fc8000000001c */
[----:B------:R-:W-:-:S04]  /*1290*/  FFMA R6, R6, R13, R12 ;  /* 0x0000000d06067223 */ /* 0x000fc8000000000c */
[----:B------:R-:W-:-:S04]  /*12a0*/  FFMA R13, R7, R14, R6 ;  /* 0x0000000e070d7223 */ /* 0x000fc80000000006 */
[----:B------:R-:W-:Y:S01]  /*12b0*/  FFMA R13, R22, R15, R13 ;  /* 0x0000000f160d7223 */ /* 0x000fe2000000000d */
        /* <DEDUP_REMOVED lines=8> */
[----:B------:R-:W-:Y:S04]  /*1340*/  LDS R25, [R21+0x100] ;  /* 0x0001000015197984 */ /* 0x000fe80000000800 */
[----:B------:R-:W4:Y:S04]  /*1350*/  LDS.128 R4, [R16+0x10] ;  /* 0x0000100010047984 */ /* 0x000f280000000c00 */
[----:B------:R-:W5:Y:S04]  /*1360*/  LDS R20, [R21+0x140] ;  /* 0x0001400015147984 */ /* 0x000f680000000800 */
[----:B------:R-:W5:Y:S04]  /*1370*/  LDS R23, [R21+0x180] ;  /* 0x0001800015177984 */ /* 0x000f680000000800 */
[----:B------:R-:W5:Y:S01]  /*1380*/  LDS R22, [R21+0x1c0] ;  /* 0x0001c00015167984 */ /* 0x000f620000000800 */
[----:B0-----:R-:W-:-:S03]  /*1390*/  FFMA R13, R8, R27, R13 ;  /* 0x0000001b080d7223 */ /* 0x001fc6000000000d */
[----:B------:R-:W-:Y:S01]  /*13a0*/  LDS R27, [R21+0x200] ;  /* 0x00020000151b7984 */ /* 0x000fe20000000800 */
[----:B-1----:R-:W-:-:S03]  /*13b0*/  FFMA R26, R26, R9, R13 ;  /* 0x000000091a1a7223 */ /* 0x002fc6000000000d */
[----:B------:R-:W0:Y:S01]  /*13c0*/  LDS.128 R12, [R16+0x20] ;  /* 0x00002000100c7984 */ /* 0x000e220000000c00 */
[----:B--2---:R-:W-:-:S04]  /*13d0*/  FFMA R29, R29, R10, R26 ;  /* 0x0000000a1d1d7223 */ /* 0x004fc8000000001a */
[----:B---3--:R-:W-:Y:S02]  /*13e0*/  FFMA R11, R24, R11, R29 ;  /* 0x0000000b180b7223 */ /* 0x008fe4000000001d */
[----:B------:R-:W1:Y:S02]  /*13f0*/  LDS R24, [R21+0x240] ;  /* 0x0002400015187984 */ /* 0x000e640000000800 */
[----:B----4-:R-:W-:Y:S02]  /*1400*/  FFMA R11, R4, R25, R11 ;  /* 0x00000019040b7223 */ /* 0x010fe4000000000b */
[----:B------:R-:W2:Y:S02]  /*1410*/  LDS R25, [R21+0x280] ;  /* 0x0002800015197984 */ /* 0x000ea40000000800 */
[----:B-----5:R-:W-:Y:S02]  /*1420*/  FFMA R20, R20, R5, R11 ;  /* 0x0000000514147223 */ /* 0x020fe4000000000b */
[----:B------:R-:W3:Y:S02]  /*1430*/  LDS R4, [R21+0x2c0] ;  /* 0x0002c00015047984 */ /* 0x000ee40000000800 */
[----:B------:R-:W-:-:S02]  /*1440*/  FFMA R29, R23, R6, R20 ;  /* 0x00000006171d7223 */ /* 0x000fc40000000014 */
[----:B------:R-:W-:Y:S02]  /*1450*/  LDS R23, [R21+0x300] ;  /* 0x0003000015177984 */ /* 0x000fe40000000800 */
[----:B------:R-:W-:Y:S02]  /*1460*/  FFMA R7, R22, R7, R29 ;  /* 0x0000000716077223 */ /* 0x000fe4000000001d */
[----:B------:R-:W4:Y:S04]  /*1470*/  LDS.128 R8, [R16+0x30] ;  /* 0x0000300010087984 */ /* 0x000f280000000c00 */
[----:B------:R-:W5:Y:S04]  /*1480*/  LDS R6, [R21+0x340] ;  /* 0x0003400015067984 */ /* 0x000f680000000800 */
[----:B------:R-:W5:Y:S04]  /*1490*/  LDS R5, [R21+0x380] ;  /* 0x0003800015057984 */ /* 0x000f680000000800 */
[----:B------:R-:W5:Y:S01]  /*14a0*/  LDS R20, [R21+0x3c0] ;  /* 0x0003c00015147984 */ /* 0x000f620000000800 */
[----:B0-----:R-:W-:-:S04]  /*14b0*/  FFMA R7, R12, R27, R7 ;  /* 0x0000001b0c077223 */ /* 0x001fc80000000007 */
[----:B-1----:R-:W-:-:S04]  /*14c0*/  FFMA R24, R24, R13, R7 ;  /* 0x0000000d18187223 */ /* 0x002fc80000000007 */
[----:B--2---:R-:W-:-:S04]  /*14d0*/  FFMA R25, R25, R14, R24 ;  /* 0x0000000e19197223 */ /* 0x004fc80000000018 */
[----:B---3--:R-:W-:-:S04]  /*14e0*/  FFMA R15, R4, R15, R25 ;  /* 0x0000000f040f7223 */ /* 0x008fc80000000019 */
[----:B----4-:R-:W-:-:S04]  /*14f0*/  FFMA R15, R8, R23, R15 ;  /* 0x00000017080f7223 */ /* 0x010fc8000000000f */
[----:B-----5:R-:W-:-:S04]  /*1500*/  FFMA R6, R6, R9, R15 ;  /* 0x0000000906067223 */ /* 0x020fc8000000000f */
[----:B------:R-:W-:-:S04]  /*1510*/  FFMA R5, R5, R10, R6 ;  /* 0x0000000a05057223 */ /* 0x000fc80000000006 */
[----:B------:R-:W-:Y:S01]  /*1520*/  FFMA R22, R20, R11, R5 ;  /* 0x0000000b14167223 */ /* 0x000fe20000000005 */
[----:B------:R-:W-:Y:S06]  /*1530*/  BAR.SYNC.DEFER_BLOCKING 0x0 ;  /* 0x0000000000007b1d */ /* 0x000fec0000010000 */
.L_x_7:
[----:B------:R-:W-:Y:S05]  /*1540*/  BRA.U UP1, `(.L_x_4) ;  /* 0x0000000101e07547 */ /* 0x000fea000b800000 */
[----:B------:R-:W0:Y:S01]  /*1550*/  LDC.64 R6, c[0x0][0x380] ;  /* 0x0000e000ff067b82 */ /* 0x000e220000000a00 */
[----:B------:R-:W1:Y:S01]  /*1560*/  LDCU UR4, c[0x0][0x3a0] ;  /* 0x00007400ff0477ac */ /* 0x000e620008000800 */
[C---:B------:R-:W-:Y:S02]  /*1570*/  LEA R8, R19.reuse, R2, 0x4 ;  /* 0x0000000213087211 */ /* 0x040fe400078e20ff */
[----:B------:R-:W-:Y:S02]  /*1580*/  LEA R9, R0, R3, 0x4 ;  /* 0x0000000300097211 */ /* 0x000fe400078e20ff */
[----:B------:R-:W-:Y:S02]  /*1590*/  LEA R19, R19, R18, 0x4 ;  /* 0x0000001213137211 */ /* 0x000fe400078e20ff */
[----:B------:R-:W2:Y:S01]  /*15a0*/  LDC.64 R4, c[0x0][0x388] ;  /* 0x0000e200ff047b82 */ /* 0x000ea20000000a00 */
[----:B-1----:R-:W-:Y:S02]  /*15b0*/  IMAD R9, R8, UR4, R9 ;  /* 0x0000000408097c24 */ /* 0x002fe4000f8e0209 */
[----:B0-----:R-:W-:-:S05]  /*15c0*/  IMAD.WIDE R6, R19, 0x4, R6 ;  /* 0x0000000413067825 */ /* 0x001fca00078e0206 */
[----:B------:R-:W3:Y:S01]  /*15d0*/  LDG.E R8, desc[UR10][R6.64] ;  /* 0x0000000a06087981 */ /* 0x000ee2000c1e1900 */
[----:B--2---:R-:W-:-:S05]  /*15e0*/  IMAD.WIDE R4, R9, 0x4, R4 ;  /* 0x0000000409047825 */ /* 0x004fca00078e0204 */
[----:B------:R-:W2:Y:S01]  /*15f0*/  LDG.E R9, desc[UR10][R4.64] ;  /* 0x0000000a04097981 */ /* 0x000ea2000c1e1900 */
[----:B------:R-:W-:-:S04]  /*1600*/  UIADD3 UR5, UPT, UPT, UR5, 0x400, URZ ;  /* 0x0000040005057890 */ /* 0x000fc8000fffe0ff */
[----:B------:R-:W-:Y:S01]  /*1610*/  ULEA UR5, UR7, UR5, 0x18 ;  /* 0x0000000507057291 */ /* 0x000fe2000f8ec0ff */
[----:B------:R-:W-:-:S05]  /*1620*/  LEA R19, R3, R16, 0x2 ;  /* 0x0000001003137211 */ /* 0x000fca00078e10ff */
[----:B------:R-:W-:-:S04]  /*1630*/  LEA R21, R3, UR5, 0x2 ;  /* 0x0000000503157c11 */ /* 0x000fc8000f8e10ff */
[----:B------:R-:W-:Y:S01]  /*1640*/  LEA R10, R2, R21, 0x6 ;  /* 0x00000015020a7211 */ /* 0x000fe200078e30ff */
[----:B---3--:R-:W-:Y:S04]  /*1650*/  STS [R19], R8 ;  /* 0x0000000813007388 */ /* 0x008fe80000000800 */
[----:B--2---:R-:W-:Y:S01]  /*1660*/  STS [R10], R9 ;  /* 0x000000090a007388 */ /* 0x004fe20000000800 */
        /* <DEDUP_REMOVED lines=12> */
[----:B------:R-:W-:Y:S01]  /*1730*/  LDS.128 R8, [R16+0x20] ;  /* 0x0000200010087984 */ /* 0x000fe20000000c00 */
[----:B-1----:R-:W-:-:S03]  /*1740*/  FFMA R12, R23, R13, R12 ;  /* 0x0000000d170c7223 */ /* 0x002fc6000000000c */
[----:B------:R-:W0:Y:S01]  /*1750*/  LDS R23, [R21+0x200] ;  /* 0x0002000015177984 */ /* 0x000e220000000800 */
[----:B--2---:R-:W-:-:S03]  /*1760*/  FFMA R13, R25, R14, R12 ;  /* 0x0000000e190d7223 */ /* 0x004fc6000000000c */
[----:B------:R-:W1:Y:S01]  /*1770*/  LDS R22, [R21+0x240] ;  /* 0x0002400015167984 */ /* 0x000e620000000800 */
[----:B---3--:R-:W-:-:S03]  /*1780*/  FFMA R13, R24, R15, R13 ;  /* 0x0000000f180d7223 */ /* 0x008fc6000000000d */
[----:B------:R-:W2:Y:S04]  /*1790*/  LDS R25, [R21+0x280] ;  /* 0x0002800015197984 */ /* 0x000ea80000000800 */
[----:B------:R-:W3:Y:S01]  /*17a0*/  LDS R24, [R21+0x2c0] ;  /* 0x0002c00015187984 */ /* 0x000ee20000000800 */
[----:B----4-:R-:W-:-:S03]  /*17b0*/  FFMA R29, R4, R27, R13 ;  /* 0x0000001b041d7223 */ /* 0x010fc6000000000d */
[----:B------:R-:W-:Y:S04]  /*17c0*/  LDS R27, [R21+0x300] ;  /* 0x00030000151b7984 */ /* 0x000fe80000000800 */
[----:B------:R-:W4:Y:S01]  /*17d0*/  LDS.128 R12, [R16+0x30] ;  /* 0x00003000100c7984 */ /* 0x000f220000000c00 */
[----:B-----5:R-:W-:-:S03]  /*17e0*/  FFMA R26, R18, R5, R29 ;  /* 0x00000005121a7223 */ /* 0x020fc6000000001d */
[----:B------:R-:W5:Y:S04]  /*17f0*/  LDS R4, [R21+0x340] ;  /* 0x0003400015047984 */ /* 0x000f680000000800 */
[----:B------:R-:W5:Y:S04]  /*1800*/  LDS R5, [R21+0x380] ;  /* 0x0003800015057984 */ /* 0x000f680000000800 */
[----:B------:R-:W5:Y:S01]  /*1810*/  LDS R18, [R21+0x3c0] ;  /* 0x0003c00015127984 */ /* 0x000f620000000800 */
[----:B------:R-:W-:-:S04]  /*1820*/  FFMA R19, R19, R6, R26 ;  /* 0x0000000613137223 */ /* 0x000fc8000000001a */
[----:B------:R-:W-:-:S04]  /*1830*/  FFMA R7, R20, R7, R19 ;  /* 0x0000000714077223 */ /* 0x000fc80000000013 */
        /* <DEDUP_REMOVED lines=9> */
.L_x_4:
[----:B------:R-:W0:Y:S01]  /*18d0*/  LDCU UR4, c[0x0][0x360] ;  /* 0x00006c00ff0477ac */ /* 0x000e220008000800 */
[----:B------:R-:W1:Y:S01]  /*18e0*/  LDCU UR5, c[0x0][0x364] ;  /* 0x00006c80ff0577ac */ /* 0x000e620008000800 */
[----:B------:R-:W2:Y:S01]  /*18f0*/  LDCU UR6, c[0x0][0x3a0] ;  /* 0x00007400ff0677ac */ /* 0x000ea20008000800 */
[----:B------:R-:W3:Y:S01]  /*1900*/  LDCU UR7, c[0x0][0x398] ;  /* 0x00007300ff0777ac */ /* 0x000ee20008000800 */
[----:B0-----:R-:W-:Y:S02]  /*1910*/  IMAD R17, R17, UR4, R2 ;  /* 0x0000000411117c24 */ /* 0x001fe4000f8e0202 */
[----:B-1----:R-:W-:-:S05]  /*1920*/  IMAD R0, R0, UR5, R3 ;  /* 0x0000000500007c24 */ /* 0x002fca000f8e0203 */
[----:B--2---:R-:W-:-:S04]  /*1930*/  ISETP.GE.AND P0, PT, R0, UR6, PT ;  /* 0x0000000600007c0c */ /* 0x004fc8000bf06270 */
[----:B---3--:R-:W-:-:S13]  /*1940*/  ISETP.GE.OR P0, PT, R17, UR7, P0 ;  /* 0x0000000711007c0c */ /* 0x008fda0008706670 */
[----:B------:R-:W-:Y:S05]  /*1950*/  @P0 EXIT ;  /* 0x000000000000094d */ /* 0x000fea0003800000 */
[----:B------:R-:W0:Y:S01]  /*1960*/  LDC.64 R2, c[0x0][0x390] ;  /* 0x0000e400ff027b82 */ /* 0x000e220000000a00 */
[----:B------:R-:W1:Y:S02]  /*1970*/  LDCU UR4, c[0x0][0x39c] ;  /* 0x00007380ff0477ac */ /* 0x000e640008000800 */
[----:B-1----:R-:W-:-:S04]  /*1980*/  IMAD R17, R17, UR4, R0 ;  /* 0x0000000411117c24 */ /* 0x002fc8000f8e0200 */
[----:B0-----:R-:W-:-:S05]  /*1990*/  IMAD.WIDE R2, R17, 0x4, R2 ;  /* 0x0000000411027825 */ /* 0x001fca00078e0202 */
[----:B------:R-:W-:Y:S01]  /*19a0*/  STG.E desc[UR10][R2.64], R22 ;  /* 0x0000001602007986 */ /* 0x000fe2000c10190a */
[----:B------:R-:W-:Y:S05]  /*19b0*/  EXIT ;  /* 0x000000000000794d */ /* 0x000fea0003800000 */
.L_x_8:
        /* <DEDUP_REMOVED lines=12> */
.L_x_16:


//--------------------- .text._Z6matmulPfS_S_ii   --------------------------
	.section	.text._Z6matmulPfS_S_ii,"ax",@progbits
	.align	128
        .global         _Z6matmulPfS_S_ii
        .type           _Z6matmulPfS_S_ii,@function
        .size           _Z6matmulPfS_S_ii,(.L_x_17 - _Z6matmulPfS_S_ii)
        .other          _Z6matmulPfS_S_ii,@"STO_CUDA_ENTRY STV_DEFAULT"
_Z6matmulPfS_S_ii:
.text._Z6matmulPfS_S_ii:
[----:B------:R-:W-:Y:S08]  /*0000*/  LDC R1, c[0x0][0x37c] ;  /* 0x0000df00ff017b82 */ /* 0x000ff00000000800 */
[----:B------:R-:W0:Y:S01]  /*0010*/  LDC R0, c[0x0][0x398] ;  /* 0x0000e600ff007b82 */ /* 0x000e220000000800 */
[----:B------:R-:W1:Y:S01]  /*0020*/  S2R R2, SR_TID.X ;  /* 0x0000000000027919 */ /* 0x000e620000002100 */
[----:B------:R-:W2:Y:S01]  /*0030*/  LDCU.64 UR6, c[0x0][0x358] ;  /* 0x00006b00ff0677ac */ /* 0x000ea20008000a00 */
[----:B------:R-:W-:Y:S01]  /*0040*/  HFMA2 R25, -RZ, RZ, 0, 0 ;  /* 0x00000000ff197431 */ /* 0x000fe200000001ff */
[----:B------:R-:W3:Y:S04]  /*0050*/  S2R R3, SR_TID.Y ;  /* 0x0000000000037919 */ /* 0x000ee80000002200 */
[----:B------:R-:W1:Y:S08]  /*0060*/  LDC R15, c[0x0][0x360] ;  /* 0x0000d800ff0f7b82 */ /* 0x000e700000000800 */
[----:B------:R-:W1:Y:S08]  /*0070*/  S2UR UR4, SR_CTAID.X ;  /* 0x00000000000479c3 */ /* 0x000e700000002500 */
[----:B------:R-:W3:Y:S01]  /*0080*/  S2UR UR5, SR_CTAID.Y ;  /* 0x00000000000579c3 */ /* 0x000ee20000002600 */
[----:B0-----:R-:W-:-:S07]  /*0090*/  ISETP.GE.AND P0, PT, R0, 0x1, PT ;  /* 0x000000010000780c */ /* 0x001fce0003f06270 */
[----:B------:R-:W3:Y:S01]  /*00a0*/  LDC R14, c[0x0][0x364] ;  /* 0x0000d900ff0e7b82 */ /* 0x000ee20000000800 */
[----:B-1----:R-:W-:Y:S02]  /*00b0*/  IMAD R15, R15, UR4, R2 ;  /* 0x000000040f0f7c24 */ /* 0x002fe4000f8e0202 */
[----:B---3--:R-:W-:-:S03]  /*00c0*/  IMAD R14, R14, UR5, R3 ;  /* 0x000000050e0e7c24 */ /* 0x008fc6000f8e0203 */
[----:B--2---:R-:W-:Y:S05]  /*00d0*/  @!P0 BRA `(.L_x_9) ;  /* 0x0000000400c88947 */ /* 0x004fea0003800000 */
[C---:B------:R-:W-:Y:S01]  /*00e0*/  ISETP.GE.U32.AND P1, PT, R0.reuse, 0x8, PT ;  /* 0x000000080000780c */ /* 0x040fe20003f26070 */
[----:B------:R-:W-:Y:S01]  /*00f0*/  IMAD R17, R15, R0, RZ ;  /* 0x000000000f117224 */ /* 0x000fe200078e02ff */
[----:B------:R-:W-:Y:S02]  /*0100*/  LOP3.LUT R24, R0, 0x7, RZ, 0xc0, !PT ;  /* 0x0000000700187812 */ /* 0x000fe400078ec0ff */
[----:B------:R-:W-:Y:S02]  /*0110*/  MOV R25, RZ ;  /* 0x000000ff00197202 */ /* 0x000fe40000000f00 */
[----:B------:R-:W-:Y:S02]  /*0120*/  ISETP.NE.AND P0, PT, R24, RZ, PT ;  /* 0x000000ff1800720c */ /* 0x000fe40003f05270 */
[----:B------:R-:W-:-:S05]  /*0130*/  MOV R18, RZ ;  /* 0x000000ff00127202 */ /* 0x000fca0000000f00 */
[----:B------:R-:W-:Y:S06]  /*0140*/  @!P1 BRA `(.L_x_10) ;  /* 0x0000000000c89947 */ /* 0x000fec0003800000 */
[----:B------:R-:W0:Y:S01]  /*0150*/  LDCU.64 UR4, c[0x0][0x380] ;  /* 0x00007000ff0477ac */ /* 0x000e220008000a00 */
[----:B------:R-:W-:Y:S02]  /*0160*/  LOP3.LUT R18, R0, 0x7ffffff8, RZ, 0xc0, !PT ;  /* 0x7ffffff800127812 */ /* 0x000fe400078ec0ff */
[----:B------:R-:W-:Y:S02]  /*0170*/  MOV R25, RZ ;  /* 0x000000ff00197202 */ /* 0x000fe40000000f00 */
[----:B------:R-:W-:Y:S02]  /*0180*/  MOV R16, R17 ;  /* 0x0000001100107202 */ /* 0x000fe40000000f00 */
[----:B------:R-:W-:Y:S02]  /*0190*/  MOV R20, R14 ;  /* 0x0000000e00147202 */ /* 0x000fe40000000f00 */
[----:B------:R-:W-:Y:S01]  /*01a0*/  IADD3 R19, PT, PT, -R18, RZ, RZ ;  /* 0x000000ff12137210 */ /* 0x000fe20007ffe1ff */
[----:B0-----:R-:W-:-:S04]  /*01b0*/  UIADD3 UR4, UP0, UPT, UR4, 0x10, URZ ;  /* 0x0000001004047890 */ /* 0x001fc8000ff1e0ff */
[----:B------:R-:W-:-:S12]  /*01c0*/  UIADD3.X UR5, UPT, UPT, URZ, UR5, URZ, UP0, !UPT ;  /* 0x00000005ff057290 */ /* 0x000fd800087fe4ff */
.L_x_11:
[----:B------:R-:W0:Y:S01]  /*01d0*/  LDC.64 R10, c[0x0][0x388] ;  /* 0x0000e200ff0a7b82 */ /* 0x000e220000000a00 */
[----:B------:R-:W-:Y:S02]  /*01e0*/  MOV R2, UR4 ;  /* 0x0000000400027c02 */ /* 0x000fe40008000f00 */
[----:B------:R-:W-:-:S03]  /*01f0*/  MOV R3, UR5 ;  /* 0x0000000500037c02 */ /* 0x000fc60008000f00 */
[----:B------:R-:W-:Y:S02]  /*0200*/  IMAD.WIDE R2, R16, 0x4, R2 ;  /* 0x0000000410027825 */ /* 0x000fe400078e0202 */
[----:B------:R-:W1:Y:S03]  /*0210*/  LDC R23, c[0x0][0x39c] ;  /* 0x0000e700ff177b82 */ /* 0x000e660000000800 */
[----:B------:R-:W2:Y:S04]  /*0220*/  LDG.E R26, desc[UR6][R2.64+-0x10] ;  /* 0xfffff006021a7981 */ /* 0x000ea8000c1e1900 */
[----:B------:R-:W3:Y:S04]  /*0230*/  LDG.E R22, desc[UR6][R2.64+-0xc] ;  /* 0xfffff40602167981 */ /* 0x000ee8000c1e1900 */
[----:B------:R-:W4:Y:S01]  /*0240*/  LDG.E R27, desc[UR6][R2.64+-0x8] ;  /* 0xfffff806021b7981 */ /* 0x000f22000c1e1900 */
[----:B0-----:R-:W-:-:S05]  /*0250*/  IMAD.WIDE R10, R20, 0x4, R10 ;  /* 0x00000004140a7825 */ /* 0x001fca00078e020a */
[----:B------:R0:W2:Y:S01]  /*0260*/  LDG.E R28, desc[UR6][R10.64] ;  /* 0x000000060a1c7981 */ /* 0x0000a2000c1e1900 */
[----:B-1----:R-:W-:-:S05]  /*0270*/  IMAD.WIDE R12, R23, 0x4, R10 ;  /* 0x00000004170c7825 */ /* 0x002fca00078e020a */
[----:B------:R1:W3:Y:S01]  /*0280*/  LDG.E R21, desc[UR6][R12.64] ;  /* 0x000000060c157981 */ /* 0x0002e2000c1e1900 */
[----:B------:R-:W-:-:S04]  /*0290*/  IMAD.WIDE R8, R23, 0x4, R12 ;  /* 0x0000000417087825 */ /* 0x000fc800078e020c */
[C---:B------:R-:W-:Y:S02]  /*02a0*/  IMAD.WIDE R6, R23.reuse, 0x4, R8 ;  /* 0x0000000417067825 */ /* 0x040fe400078e0208 */
[----:B------:R-:W4:Y:S02]  /*02b0*/  LDG.E R8, desc[UR6][R8.64] ;  /* 0x0000000608087981 */ /* 0x000f24000c1e1900 */
[C---:B------:R-:W-:Y:S02]  /*02c0*/  IMAD.WIDE R4, R23.reuse, 0x4, R6 ;  /* 0x0000000417047825 */ /* 0x040fe400078e0206 */
[----:B------:R5:W4:Y:S02]  /*02d0*/  LDG.E R29, desc[UR6][R6.64] ;  /* 0x00000006061d7981 */ /* 0x000b24000c1e1900 */
[C---:B0-----:R-:W-:Y:S02]  /*02e0*/  IMAD.WIDE R10, R23.reuse, 0x4, R4 ;  /* 0x00000004170a7825 */ /* 0x041fe400078e0204 */
[----:B------:R-:W4:Y:S04]  /*02f0*/  LDG.E R9, desc[UR6][R2.64+0x8] ;  /* 0x0000080602097981 */ /* 0x000f28000c1e1900 */
[----:B------:R-:W4:Y:S01]  /*0300*/  LDG.E R5, desc[UR6][R4.64] ;  /* 0x0000000604057981 */ /* 0x000f22000c1e1900 */
[----:B-1----:R-:W-:-:S03]  /*0310*/  IMAD.WIDE R12, R23, 0x4, R10 ;  /* 0x00000004170c7825 */ /* 0x002fc600078e020a */
[----:B------:R-:W4:Y:S01]  /*0320*/  LDG.E R4, desc[UR6][R2.64] ;  /* 0x0000000602047981 */ /* 0x000f22000c1e1900 */
[----:B-----5:R-:W-:-:S06]  /*0330*/  IMAD.WIDE R6, R23, 0x4, R12 ;  /* 0x0000000417067825 */ /* 0x020fcc00078e020c */
[----:B------:R-:W5:Y:S01]  /*0340*/  LDG.E R7, desc[UR6][R6.64] ;  /* 0x0000000606077981 */ /* 0x000f62000c1e1900 */
[----:B--2---:R-:W-:-:S03]  /*0350*/  FFMA R25, R26, R28, R25 ;  /* 0x0000001c1a197223 */ /* 0x004fc60000000019 */
[----:B------:R-:W2:Y:S04]  /*0360*/  LDG.E R26, desc[UR6][R2.64+-0x4] ;  /* 0xfffffc06021a7981 */ /* 0x000ea8000c1e1900 */
[----:B------:R-:W5:Y:S04]  /*0370*/  LDG.E R28, desc[UR6][R10.64] ;  /* 0x000000060a1c7981 */ /* 0x000f68000c1e1900 */
[----:B------:R-:W5:Y:S04]  /*0380*/  LDG.E R11, desc[UR6][R2.64+0x4] ;  /* 0x00000406020b7981 */ /* 0x000f68000c1e1900 */
[----:B------:R-:W5:Y:S04]  /*0390*/  LDG.E R10, desc[UR6][R2.64+0xc] ;  /* 0x00000c06020a7981 */ /* 0x000f68000c1e1900 */
[----:B------:R-:W5:Y:S01]  /*03a0*/  LDG.E R2, desc[UR6][R12.64] ;  /* 0x000000060c027981 */ /* 0x000f62000c1e1900 */
[----:B---3--:R-:W-:Y:S01]  /*03b0*/  FFMA R22, R22, R21, R25 ;  /* 0x0000001516167223 */ /* 0x008fe20000000019 */
[----:B------:R-:W-:-:S03]  /*03c0*/  IADD3 R19, PT, PT, R19, 0x8, RZ ;  /* 0x0000000813137810 */ /* 0x000fc60007ffe0ff */
[----:B----4-:R-:W-:Y:S01]  /*03d0*/  FFMA R27, R27, R8, R22 ;  /* 0x000000081b1b7223 */ /* 0x010fe20000000016 */
[----:B------:R-:W-:Y:S02]  /*03e0*/  ISETP.NE.AND P1, PT, R19, RZ, PT ;  /* 0x000000ff1300720c */ /* 0x000fe40003f25270 */
[----:B------:R-:W-:Y:S02]  /*03f0*/  LEA R20, R23, R20, 0x3 ;  /* 0x0000001417147211 */ /* 0x000fe400078e18ff */
[----:B------:R-:W-:Y:S01]  /*0400*/  IADD3 R16, PT, PT, R16, 0x8, RZ ;  /* 0x0000000810107810 */ /* 0x000fe20007ffe0ff */
[----:B--2---:R-:W-:-:S04]  /*0410*/  FFMA R27, R26, R29, R27 ;  /* 0x0000001d1a1b7223 */ /* 0x004fc8000000001b */
[----:B------:R-:W-:-:S04]  /*0420*/  FFMA R4, R4, R5, R27 ;  /* 0x0000000504047223 */ /* 0x000fc8000000001b */
[----:B-----5:R-:W-:-:S04]  /*0430*/  FFMA R4, R11, R28, R4 ;  /* 0x0000001c0b047223 */ /* 0x020fc80000000004 */
[----:B------:R-:W-:-:S04]  /*0440*/  FFMA R9, R9, R2, R4 ;  /* 0x0000000209097223 */ /* 0x000fc80000000004 */
[----:B------:R-:W-:Y:S01]  /*0450*/  FFMA R25, R10, R7, R9 ;  /* 0x000000070a197223 */ /* 0x000fe20000000009 */
[----:B------:R-:W-:Y:S06]  /*0460*/  @P1 BRA `(.L_x_11) ;  /* 0xfffffffc00581947 */ /* 0x000fec000383ffff */
.L_x_10:
[----:B------:R-:W-:Y:S05]  /*0470*/  @!P0 BRA `(.L_x_9) ;  /* 0x0000000000e08947 */ /* 0x000fea0003800000 */
[----:B------:R-:W-:Y:S02]  /*0480*/  ISETP.GE.U32.AND P0, PT, R24, 0x4, PT ;  /* 0x000000041800780c */ /* 0x000fe40003f06070 */
[----:B------:R-:W-:-:S04]  /*0490*/  LOP3.LUT R16, R0, 0x3, RZ, 0xc0, !PT ;  /* 0x0000000300107812 */ /* 0x000fc800078ec0ff */
[----:B------:R-:W-:-:S07]  /*04a0*/  ISETP.NE.AND P1, PT, R16, RZ, PT ;  /* 0x000000ff1000720c */ /* 0x000fce0003f25270 */
[----:B------:R-:W-:Y:S06]  /*04b0*/  @!P0 BRA `(.L_x_12) ;  /* 0x00000000005c8947 */ /* 0x000fec0003800000 */
[----:B------:R-:W0:Y:S01]  /*04c0*/  LDC R19, c[0x0][0x39c] ;  /* 0x0000e700ff137b82 */ /* 0x000e220000000800 */
[----:B------:R-:W-:-:S07]  /*04d0*/  IADD3 R5, PT, PT, R17, R18, RZ ;  /* 0x0000001211057210 */ /* 0x000fce0007ffe0ff */
[----:B------:R-:W1:Y:S08]  /*04e0*/  LDC.64 R8, c[0x0][0x388] ;  /* 0x0000e200ff087b82 */ /* 0x000e700000000a00 */
[----:B------:R-:W2:Y:S01]  /*04f0*/  LDC.64 R2, c[0x0][0x380] ;  /* 0x0000e000ff027b82 */ /* 0x000ea20000000a00 */
[----:B0-----:R-:W-:-:S04]  /*0500*/  IMAD R7, R18, R19, R14 ;  /* 0x0000001312077224 */ /* 0x001fc800078e020e */
[----:B-1----:R-:W-:-:S04]  /*0510*/  IMAD.WIDE R8, R7, 0x4, R8 ;  /* 0x0000000407087825 */ /* 0x002fc800078e0208 */
[----:B------:R-:W-:Y:S02]  /*0520*/  IMAD.WIDE R10, R19, 0x4, R8 ;  /* 0x00000004130a7825 */ /* 0x000fe400078e0208 */
[----:B------:R-:W3:Y:S02]  /*0530*/  LDG.E R8, desc[UR6][R8.64] ;  /* 0x0000000608087981 */ /* 0x000ee4000c1e1900 */
[----:B--2---:R-:W-:-:S04]  /*0540*/  IMAD.WIDE R2, R5, 0x4, R2 ;  /* 0x0000000405027825 */ /* 0x004fc800078e0202 */
[C---:B------:R-:W-:Y:S01]  /*0550*/  IMAD.WIDE R4, R19.reuse, 0x4, R10 ;  /* 0x0000000413047825 */ /* 0x040fe200078e020a */
[----:B------:R-:W3:Y:S04]  /*0560*/  LDG.E R12, desc[UR6][R2.64] ;  /* 0x00000006020c7981 */ /* 0x000ee8000c1e1900 */
[----:B------:R-:W2:Y:S01]  /*0570*/  LDG.E R10, desc[UR6][R10.64] ;  /* 0x000000060a0a7981 */ /* 0x000ea2000c1e1900 */
[----:B------:R-:W-:-:S03]  /*0580*/  IMAD.WIDE R6, R19, 0x4, R4 ;  /* 0x0000000413067825 */ /* 0x000fc600078e0204 */
[----:B------:R-:W2:Y:S04]  /*0590*/  LDG.E R13, desc[UR6][R2.64+0x4] ;  /* 0x00000406020d7981 */ /* 0x000ea8000c1e1900 */
[----:B------:R-:W4:Y:S04]  /*05a0*/  LDG.E R20, desc[UR6][R4.64] ;  /* 0x0000000604147981 */ /* 0x000f28000c1e1900 */
[----:B------:R-:W4:Y:S04]  /*05b0*/  LDG.E R19, desc[UR6][R2.64+0x8] ;  /* 0x0000080602137981 */ /* 0x000f28000c1e1900 */
[----:B------:R-:W5:Y:S04]  /*05c0*/  LDG.E R21, desc[UR6][R2.64+0xc] ;  /* 0x00000c0602157981 */ /* 0x000f68000c1e1900 */
[----:B------:R-:W5:Y:S01]  /*05d0*/  LDG.E R6, desc[UR6][R6.64] ;  /* 0x0000000606067981 */ /* 0x000f62000c1e1900 */
[----:B------:R-:W-:Y:S01]  /*05e0*/  IADD3 R18, PT, PT, R18, 0x4, RZ ;  /* 0x0000000412127810 */ /* 0x000fe20007ffe0ff */
[----:B---3--:R-:W-:-:S04]  /*05f0*/  FFMA R12, R12, R8, R25 ;  /* 0x000000080c0c7223 */ /* 0x008fc80000000019 */
[----:B--2---:R-:W-:-:S04]  /*0600*/  FFMA R12, R13, R10, R12 ;  /* 0x0000000a0d0c7223 */ /* 0x004fc8000000000c */
[----:B----4-:R-:W-:-:S04]  /*0610*/  FFMA R12, R19, R20, R12 ;  /* 0x00000014130c7223 */ /* 0x010fc8000000000c */
[----:B-----5:R-:W-:-:S07]  /*0620*/  FFMA R25, R21, R6, R12 ;  /* 0x0000000615197223 */ /* 0x020fce000000000c */
.L_x_12:
[----:B------:R-:W-:Y:S05]  /*0630*/  @!P1 BRA `(.L_x_9) ;  /* 0x0000000000709947 */ /* 0x000fea0003800000 */
[----:B------:R-:W-:Y:S01]  /*0640*/  ISETP.NE.AND P0, PT, R16, 0x1, PT ;  /* 0x000000011000780c */ /* 0x000fe20003f05270 */
[----:B------:R-:W0:Y:S01]  /*0650*/  LDC.64 R10, c[0x0][0x388] ;  /* 0x0000e200ff0a7b82 */ /* 0x000e220000000a00 */
[----:B------:R-:W-:-:S04]  /*0660*/  LOP3.LUT R0, R0, 0x1, RZ, 0xc0, !PT ;  /* 0x0000000100007812 */ /* 0x000fc800078ec0ff */
[----:B------:R-:W-:-:S03]  /*0670*/  ISETP.NE.U32.AND P1, PT, R0, 0x1, PT ;  /* 0x000000010000780c */ /* 0x000fc60003f25070 */
[----:B------:R-:W1:Y:S04]  /*0680*/  LDC.64 R6, c[0x0][0x380] ;  /* 0x0000e000ff067b82 */ /* 0x000e680000000a00 */
[----:B------:R-:W-:-:S04]  /*0690*/  @P0 IADD3 R9, PT, PT, R17, R18, RZ ;  /* 0x0000001211090210 */ /* 0x000fc80007ffe0ff */
[----:B------:R-:W2:Y:S08]  /*06a0*/  @P0 LDC R13, c[0x0][0x39c] ;  /* 0x0000e700ff0d0b82 */ /* 0x000eb00000000800 */
[----:B------:R-:W3:Y:S08]  /*06b0*/  @!P1 LDC R21, c[0x0][0x39c] ;  /* 0x0000e700ff159b82 */ /* 0x000ef00000000800 */
[----:B------:R-:W4:Y:S01]  /*06c0*/  LDC.64 R4, c[0x0][0x380] ;  /* 0x0000e000ff047b82 */ /* 0x000f220000000a00 */
[----:B-1----:R-:W-:-:S05]  /*06d0*/  @P0 IMAD.WIDE R6, R9, 0x4, R6 ;  /* 0x0000000409060825 */ /* 0x002fca00078e0206 */
[----:B------:R-:W5:Y:S02]  /*06e0*/  @P0 LDG.E R0, desc[UR6][R6.64] ;  /* 0x0000000606000981 */ /* 0x000f64000c1e1900 */
[----:B------:R-:W1:Y:S01]  /*06f0*/  LDC.64 R2, c[0x0][0x388] ;  /* 0x0000e200ff027b82 */ /* 0x000e620000000a00 */
[C---:B--2---:R-:W-:Y:S01]  /*0700*/  @P0 IMAD R19, R18.reuse, R13, R14 ;  /* 0x0000000d12130224 */ /* 0x044fe200078e020e */
[----:B------:R-:W-:-:S03]  /*0710*/  @P0 IADD3 R18, PT, PT, R18, 0x2, RZ ;  /* 0x0000000212120810 */ /* 0x000fc60007ffe0ff */
[----:B0-----:R-:W-:Y:S01]  /*0720*/  @P0 IMAD.WIDE R10, R19, 0x4, R10 ;  /* 0x00000004130a0825 */ /* 0x001fe200078e020a */
[----:B------:R-:W-:Y:S01]  /*0730*/  @!P1 IADD3 R17, PT, PT, R17, R18, RZ ;  /* 0x0000001211119210 */ /* 0x000fe20007ffe0ff */
[----:B------:R-:W2:Y:S02]  /*0740*/  @P0 LDG.E R19, desc[UR6][R6.64+0x4] ;  /* 0x0000040606130981 */ /* 0x000ea4000c1e1900 */
[----:B------:R-:W-:Y:S02]  /*0750*/  @P0 IMAD.WIDE R8, R13, 0x4, R10 ;  /* 0x000000040d080825 */ /* 0x000fe400078e020a */
[----:B------:R-:W5:Y:S02]  /*0760*/  @P0 LDG.E R12, desc[UR6][R10.64] ;  /* 0x000000060a0c0981 */ /* 0x000f64000c1e1900 */
[----:B---3--:R-:W-:Y:S02]  /*0770*/  @!P1 IMAD R13, R18, R21, R14 ;  /* 0x00000015120d9224 */ /* 0x008fe400078e020e */
[----:B----4-:R-:W-:Y:S01]  /*0780*/  @!P1 IMAD.WIDE R4, R17, 0x4, R4 ;  /* 0x0000000411049825 */ /* 0x010fe200078e0204 */
[----:B------:R-:W2:Y:S05]  /*0790*/  @P0 LDG.E R8, desc[UR6][R8.64] ;  /* 0x0000000608080981 */ /* 0x000eaa000c1e1900 */
[----:B------:R-:W3:Y:S01]  /*07a0*/  @!P1 LDG.E R4, desc[UR6][R4.64] ;  /* 0x0000000604049981 */ /* 0x000ee2000c1e1900 */
[----:B-1----:R-:W-:-:S06]  /*07b0*/  @!P1 IMAD.WIDE R2, R13, 0x4, R2 ;  /* 0x000000040d029825 */ /* 0x002fcc00078e0202 */
[----:B------:R-:W3:Y:S01]  /*07c0*/  @!P1 LDG.E R2, desc[UR6][R2.64] ;  /* 0x0000000602029981 */ /* 0x000ee2000c1e1900 */
[----:B-----5:R-:W-:-:S04]  /*07d0*/  @P0 FFMA R0, R0, R12, R25 ;  /* 0x0000000c00000223 */ /* 0x020fc80000000019 */
[----:B--2---:R-:W-:-:S04]  /*07e0*/  @P0 FFMA R25, R19, R8, R0 ;  /* 0x0000000813190223 */ /* 0x004fc80000000000 */
[----:B---3--:R-:W-:-:S07]  /*07f0*/  @!P1 FFMA R25, R4, R2, R25 ;  /* 0x0000000204199223 */ /* 0x008fce0000000019 */
.L_x_9:
[----:B------:R-:W0:Y:S01]  /*0800*/  LDC.64 R2, c[0x0][0x390] ;  /* 0x0000e400ff027b82 */ /* 0x000e220000000a00 */
[----:B------:R-:W1:Y:S02]  /*0810*/  LDCU UR4, c[0x0][0x39c] ;  /* 0x00007380ff0477ac */ /* 0x000e640008000800 */
[----:B-1----:R-:W-:-:S04]  /*0820*/  IMAD R15, R15, UR4, R14 ;  /* 0x000000040f0f7c24 */ /* 0x002fc8000f8e020e */
[----:B0-----:R-:W-:-:S05]  /*0830*/  IMAD.WIDE R2, R15, 0x4, R2 ;  /* 0x000000040f027825 */ /* 0x001fca00078e0202 */
[----:B------:R-:W-:Y:S01]  /*0840*/  STG.E desc[UR6][R2.64], R25 ;  /* 0x0000001902007986 */ /* 0x000fe2000c101906 */
[----:B------:R-:W-:Y:S05]  /*0850*/  EXIT ;  /* 0x000000000000794d */ /* 0x000fea0003800000 */
.L_x_13:
        /* <DEDUP_REMOVED lines=10> */
.L_x_17:


//--------------------- .text._Z6kernelv          --------------------------
	.section	.text._Z6kernelv,"ax",@progbits
	.align	128
        .global         _Z6kernelv
        .type           _Z6kernelv,@function
        .size           _Z6kernelv,(.L_x_18 - _Z6kernelv)
        .other          _Z6kernelv,@"STO_CUDA_ENTRY STV_DEFAULT"
_Z6kernelv:
.text._Z6kernelv:
[----:B------:R-:W-:Y:S01]  /*0000*/  LDC R1, c[0x0][0x37c] ;  /* 0x0000df00ff017b82 */ /* 0x000fe20000000800 */
[----:B------:R-:W-:Y:S05]  /*0010*/  EXIT ;  /* 0x000000000000794d */ /* 0x000fea0003800000 */
.L_x_14:
        /* <DEDUP_REMOVED lines=14> */
.L_x_18:


//--------------------- .nv.shared.reserved.0     --------------------------
	.section	.nv.shared.reserved.0,"aw",@nobits
	.weak		__nv_reservedSMEM_offset_0_alias
	.size		__nv_reservedSMEM_offset_0_alias, 0, 64
	.other		__nv_reservedSMEM_offset_0_alias,@"STO_CUDA_RESERVED_SHARED STV_DEFAULT"
__nv_reservedSMEM_offset_0_alias:
	.zero		0
	.zero		64


//--------------------- .nv.shared._Z9matmul_smPfS_S_iii --------------------------
	.section	.nv.shared._Z9matmul_smPfS_S_iii,"aw",@nobits
	.sectionflags	@""
	.align	4
.nv.shared._Z9matmul_smPfS_S_iii:
	.zero		3072


//--------------------- .nv.constant0._Z13reduction_sumPf --------------------------
	.section	.nv.constant0._Z13reduction_sumPf,"a",@progbits
	.sectionflags	@""
	.align	4
.nv.constant0._Z13reduction_sumPf:
	.zero		904


//--------------------- .nv.constant0._Z9matmul_smPfS_S_iii --------------------------
	.section	.nv.constant0._Z9matmul_smPfS_S_iii,"a",@progbits
	.sectionflags	@""
	.align	4
.nv.constant0._Z9matmul_smPfS_S_iii:
	.zero		932


//--------------------- .nv.constant0._Z6matmulPfS_S_ii --------------------------
	.section	.nv.constant0._Z6matmulPfS_S_ii,"a",@progbits
	.sectionflags	@""
	.align	4
.nv.constant0._Z6matmulPfS_S_ii:
	.zero		928


//--------------------- .nv.constant0._Z6kernelv  --------------------------
	.section	.nv.constant0._Z6kernelv,"a",@progbits
	.sectionflags	@""
	.align	4
.nv.constant0._Z6kernelv:
	.zero		896


//--------------------- SYMBOLS --------------------------

	.type		.nv.reservedSmem.offset0,@object
	.size		.nv.reservedSmem.offset0,0x4
	.type		.nv.reservedSmem.cap,@object
	.size		.nv.reservedSmem.cap,0x4
